	.target	sm_100a

	.elftype	@"ET_EXEC"


//--------------------- .note.nv.tkinfo           --------------------------
	.section	.note.nv.tkinfo,"",@"SHT_NOTE"
	.sectionflags	@"SHF_NOTE_NV_TKINFO"
	.tkinfo
        /*0018*/ 	.word	0x00000002
        /*0030*/ 	.string	""
        /*0030*/ 	.string	"ptxas"
        /*0030*/ 	.string	"Cuda compilation tools, release 13.0, V13.0.88"
        /*0030*/ 	.string	"Build cuda_13.0.r13.0/compiler.36424714_0"
        /*0030*/ 	.string	"-arch sm_100a -m 64 "



//--------------------- .note.nv.cuinfo           --------------------------
	.section	.note.nv.cuinfo,"",@"SHT_NOTE"
	.sectionflags	@"SHF_NOTE_NV_CUINFO"
        /*0018*/ 	.short	0x0002
        /*001a*/ 	.short	0x0064
        /*001c*/ 	.short	0x0082
	.zero		2


//--------------------- .nv.info                  --------------------------
	.section	.nv.info,"",@"SHT_CUDA_INFO"
	.align	4


	//----- nvinfo : EIATTR_REGCOUNT
	.align		4
        /*0000*/ 	.byte	0x04, 0x2f
        /*0002*/ 	.short	(.L_19 - .L_18)
	.align		4
.L_18:
        /*0004*/ 	.word	index@(_ZN7cutlass13device_kernelINS_4gemm6kernel13GemmUniversalIN4cute5tupleIJiiiiEEENS1_10collective13CollectiveMmaINS1_35MainloopSm100TmaUmmaWarpSpecializedILi6ELi2ELi4ENS5_IJNS4_1CILi2EEENSA_ILi4EEENSA_ILi1EEEEEEEENS5_IJNSA_ILi128EEESG_NSA_ILi64EEEEEEfNS5_IJlSD_lEEEfSJ_NS4_8TiledMMAINS4_8MMA_AtomIJNS4_23SM100_MMA_TF32_2x1SM_SSINS_10tfloat32_tESN_fLi128ELi128ELNS4_4UMMA5MajorE0ELSP_0ELNSO_7ScaleInE0ELSQ_0EEEEEENS4_6LayoutINS5_IJSD_SD_SD_EEENS5_IJNSA_ILi0EEESV_SV_EEEEENS5_IJNS4_10UnderscoreESY_SY_EEEEENS4_28SM100_TMA_2SM_LOAD_MULTICASTENS4_14ComposedLayoutINS4_7SwizzleILi3ELi4ELi3EEENS4_18smem_ptr_flag_bitsILi32EEENST_INS5_IJNSA_ILi8EEENSA_ILi32EEEEEENS5_IJS18_SD_EEEEEEEvNS4_8identityENS4_18SM100_TMA_2SM_LOADES1C_vS1D_EENS_8epilogue10collective18CollectiveEpilogueINS1G_23Sm100TmaWarpSpecializedILi4ELi2ELi16ELb1ELb0EEEJNS5_IJSH_SG_SH_EEENS5_IJNST_ISH_SD_EENST_INS5_IJNSA_ILi16EEESB_EEENS5_IJSD_SH_EEEEEEEEfSJ_fSJ_NS1G_6fusion15FusionCallbacksIS1K_NS1S_17LinearCombinationIffffLNS_15FloatRoundStyleE2EEES1L_S1R_JEEENS4_5SM1004TMEM4LOAD26SM100_TMEM_LOAD_32dp32b16xENS4_13SM90_TMA_LOADENS12_INS13_ILi2ELi4ELi3EEES16_NST_INS5_IJS17_S1N_EEENS5_IJS1N_SD_EEEEEEENS4_39AutoVectorizingCopyWithAssumedAlignmentILi128EEENS4_14SM90_TMA_STOREES27_S29_S29_EEEvvEEEEvNT_6ParamsE)
        /*0008*/ 	.word	0x0000004d


	//----- nvinfo : EIATTR_FRAME_SIZE
	.align		4
.L_19:
        /*000c*/ 	.byte	0x04, 0x11
        /*000e*/ 	.short	(.L_21 - .L_20)
	.align		4
.L_20:
        /*0010*/ 	.word	index@($__internal_2_$__cuda_sm10x_tcgen05_guardrail_trap_unallocated_columns_being_dealloced)
        /*0014*/ 	.word	0x00000000


	//----- nvinfo : EIATTR_FRAME_SIZE
	.align		4
.L_21:
        /*0018*/ 	.byte	0x04, 0x11
        /*001a*/ 	.short	(.L_23 - .L_22)
	.align		4
.L_22:
        /*001c*/ 	.word	index@($__internal_1_$__cuda_sm10x_tcgen05_guardrail_trap_phase_invalid_during_alloc)
        /*0020*/ 	.word	0x00000000


	//----- nvinfo : EIATTR_FRAME_SIZE
	.align		4
.L_23:
        /*0024*/ 	.byte	0x04, 0x11
        /*0026*/ 	.short	(.L_25 - .L_24)
	.align		4
.L_24:
        /*0028*/ 	.word	index@($__internal_0_$__cuda_sm10x_tcgen05_guardrail_trap_col_being_dealloced_not_returned_by_alloc)
        /*002c*/ 	.word	0x00000000


	//----- nvinfo : EIATTR_FRAME_SIZE
	.align		4
.L_25:
        /*0030*/ 	.byte	0x04, 0x11
        /*0032*/ 	.short	(.L_27 - .L_26)
	.align		4
.L_26:
        /*0034*/ 	.word	index@(_ZN7cutlass13device_kernelINS_4gemm6kernel13GemmUniversalIN4cute5tupleIJiiiiEEENS1_10collective13CollectiveMmaINS1_35MainloopSm100TmaUmmaWarpSpecializedILi6ELi2ELi4ENS5_IJNS4_1CILi2EEENSA_ILi4EEENSA_ILi1EEEEEEEENS5_IJNSA_ILi128EEESG_NSA_ILi64EEEEEEfNS5_IJlSD_lEEEfSJ_NS4_8TiledMMAINS4_8MMA_AtomIJNS4_23SM100_MMA_TF32_2x1SM_SSINS_10tfloat32_tESN_fLi128ELi128ELNS4_4UMMA5MajorE0ELSP_0ELNSO_7ScaleInE0ELSQ_0EEEEEENS4_6LayoutINS5_IJSD_SD_SD_EEENS5_IJNSA_ILi0EEESV_SV_EEEEENS5_IJNS4_10UnderscoreESY_SY_EEEEENS4_28SM100_TMA_2SM_LOAD_MULTICASTENS4_14ComposedLayoutINS4_7SwizzleILi3ELi4ELi3EEENS4_18smem_ptr_flag_bitsILi32EEENST_INS5_IJNSA_ILi8EEENSA_ILi32EEEEEENS5_IJS18_SD_EEEEEEEvNS4_8identityENS4_18SM100_TMA_2SM_LOADES1C_vS1D_EENS_8epilogue10collective18CollectiveEpilogueINS1G_23Sm100TmaWarpSpecializedILi4ELi2ELi16ELb1ELb0EEEJNS5_IJSH_SG_SH_EEENS5_IJNST_ISH_SD_EENST_INS5_IJNSA_ILi16EEESB_EEENS5_IJSD_SH_EEEEEEEEfSJ_fSJ_NS1G_6fusion15FusionCallbacksIS1K_NS1S_17LinearCombinationIffffLNS_15FloatRoundStyleE2EEES1L_S1R_JEEENS4_5SM1004TMEM4LOAD26SM100_TMEM_LOAD_32dp32b16xENS4_13SM90_TMA_LOADENS12_INS13_ILi2ELi4ELi3EEES16_NST_INS5_IJS17_S1N_EEENS5_IJS1N_SD_EEEEEEENS4_39AutoVectorizingCopyWithAssumedAlignmentILi128EEENS4_14SM90_TMA_STOREES27_S29_S29_EEEvvEEEEvNT_6ParamsE)
        /*0038*/ 	.word	0x00000000


	//----- nvinfo : EIATTR_MIN_STACK_SIZE
	.align		4
.L_27:
        /*003c*/ 	.byte	0x04, 0x12
        /*003e*/ 	.short	(.L_29 - .L_28)
	.align		4
.L_28:
        /*0040*/ 	.word	index@(_ZN7cutlass13device_kernelINS_4gemm6kernel13GemmUniversalIN4cute5tupleIJiiiiEEENS1_10collective13CollectiveMmaINS1_35MainloopSm100TmaUmmaWarpSpecializedILi6ELi2ELi4ENS5_IJNS4_1CILi2EEENSA_ILi4EEENSA_ILi1EEEEEEEENS5_IJNSA_ILi128EEESG_NSA_ILi64EEEEEEfNS5_IJlSD_lEEEfSJ_NS4_8TiledMMAINS4_8MMA_AtomIJNS4_23SM100_MMA_TF32_2x1SM_SSINS_10tfloat32_tESN_fLi128ELi128ELNS4_4UMMA5MajorE0ELSP_0ELNSO_7ScaleInE0ELSQ_0EEEEEENS4_6LayoutINS5_IJSD_SD_SD_EEENS5_IJNSA_ILi0EEESV_SV_EEEEENS5_IJNS4_10UnderscoreESY_SY_EEEEENS4_28SM100_TMA_2SM_LOAD_MULTICASTENS4_14ComposedLayoutINS4_7SwizzleILi3ELi4ELi3EEENS4_18smem_ptr_flag_bitsILi32EEENST_INS5_IJNSA_ILi8EEENSA_ILi32EEEEEENS5_IJS18_SD_EEEEEEEvNS4_8identityENS4_18SM100_TMA_2SM_LOADES1C_vS1D_EENS_8epilogue10collective18CollectiveEpilogueINS1G_23Sm100TmaWarpSpecializedILi4ELi2ELi16ELb1ELb0EEEJNS5_IJSH_SG_SH_EEENS5_IJNST_ISH_SD_EENST_INS5_IJNSA_ILi16EEESB_EEENS5_IJSD_SH_EEEEEEEEfSJ_fSJ_NS1G_6fusion15FusionCallbacksIS1K_NS1S_17LinearCombinationIffffLNS_15FloatRoundStyleE2EEES1L_S1R_JEEENS4_5SM1004TMEM4LOAD26SM100_TMEM_LOAD_32dp32b16xENS4_13SM90_TMA_LOADENS12_INS13_ILi2ELi4ELi3EEES16_NST_INS5_IJS17_S1N_EEENS5_IJS1N_SD_EEEEEEENS4_39AutoVectorizingCopyWithAssumedAlignmentILi128EEENS4_14SM90_TMA_STOREES27_S29_S29_EEEvvEEEEvNT_6ParamsE)
        /*0044*/ 	.word	0x00000000
.L_29:


//--------------------- .nv.compat                --------------------------
	.section	.nv.compat,"",@"SHT_CUDA_COMPAT_INFO"
	.align	4
        /*0000*/ 	.byte	0x02, 0x09, 0x01, 0x00, 0x02, 0x02, 0x02, 0x00, 0x02, 0x05, 0x05, 0x00, 0x03, 0x07, 0x01, 0x01
        /*0010*/ 	.byte	0x02, 0x03, 0x01, 0x00, 0x02, 0x06, 0x01, 0x00, 0x04, 0x0b, 0x08, 0x00, 0x09, 0x00, 0x00, 0x00
        /*0020*/ 	.byte	0x00, 0x00, 0x00, 0x00


//--------------------- .nv.info._ZN7cutlass13device_kernelINS_4gemm6kernel13GemmUniversalIN4cute5tupleIJiiiiEEENS1_10collective13CollectiveMmaINS1_35MainloopSm100TmaUmmaWarpSpecializedILi6ELi2ELi4ENS5_IJNS4_1CILi2EEENSA_ILi4EEENSA_ILi1EEEEEEEENS5_IJNSA_ILi128EEESG_NSA_ILi64EEEEEEfNS5_IJlSD_lEEEfSJ_NS4_8TiledMMAINS4_8MMA_AtomIJNS4_23SM100_MMA_TF32_2x1SM_SSINS_10tfloat32_tESN_fLi128ELi128ELNS4_4UMMA5MajorE0ELSP_0ELNSO_7ScaleInE0ELSQ_0EEEEEENS4_6LayoutINS5_IJSD_SD_SD_EEENS5_IJNSA_ILi0EEESV_SV_EEEEENS5_IJNS4_10UnderscoreESY_SY_EEEEENS4_28SM100_TMA_2SM_LOAD_MULTICASTENS4_14ComposedLayoutINS4_7SwizzleILi3ELi4ELi3EEENS4_18smem_ptr_flag_bitsILi32EEENST_INS5_IJNSA_ILi8EEENSA_ILi32EEEEEENS5_IJS18_SD_EEEEEEEvNS4_8identityENS4_18SM100_TMA_2SM_LOADES1C_vS1D_EENS_8epilogue10collective18CollectiveEpilogueINS1G_23Sm100TmaWarpSpecializedILi4ELi2ELi16ELb1ELb0EEEJNS5_IJSH_SG_SH_EEENS5_IJNST_ISH_SD_EENST_INS5_IJNSA_ILi16EEESB_EEENS5_IJSD_SH_EEEEEEEEfSJ_fSJ_NS1G_6fusion15FusionCallbacksIS1K_NS1S_17LinearCombinationIffffLNS_15FloatRoundStyleE2EEES1L_S1R_JEEENS4_5SM1004TMEM4LOAD26SM100_TMEM_LOAD_32dp32b16xENS4_13SM90_TMA_LOADENS12_INS13_ILi2ELi4ELi3EEES16_NST_INS5_IJS17_S1N_EEENS5_IJS1N_SD_EEEEEEENS4_39AutoVectorizingCopyWithAssumedAlignmentILi128EEENS4_14SM90_TMA_STOREES27_S29_S29_EEEvvEEEEvNT_6ParamsE --------------------------
	.section	.nv.info._ZN7cutlass13device_kernelINS_4gemm6kernel13GemmUniversalIN4cute5tupleIJiiiiEEENS1_10collective13CollectiveMmaINS1_35MainloopSm100TmaUmmaWarpSpecializedILi6ELi2ELi4ENS5_IJNS4_1CILi2EEENSA_ILi4EEENSA_ILi1EEEEEEEENS5_IJNSA_ILi128EEESG_NSA_ILi64EEEEEEfNS5_IJlSD_lEEEfSJ_NS4_8TiledMMAINS4_8MMA_AtomIJNS4_23SM100_MMA_TF32_2x1SM_SSINS_10tfloat32_tESN_fLi128ELi128ELNS4_4UMMA5MajorE0ELSP_0ELNSO_7ScaleInE0ELSQ_0EEEEEENS4_6LayoutINS5_IJSD_SD_SD_EEENS5_IJNSA_ILi0EEESV_SV_EEEEENS5_IJNS4_10UnderscoreESY_SY_EEEEENS4_28SM100_TMA_2SM_LOAD_MULTICASTENS4_14ComposedLayoutINS4_7SwizzleILi3ELi4ELi3EEENS4_18smem_ptr_flag_bitsILi32EEENST_INS5_IJNSA_ILi8EEENSA_ILi32EEEEEENS5_IJS18_SD_EEEEEEEvNS4_8identityENS4_18SM100_TMA_2SM_LOADES1C_vS1D_EENS_8epilogue10collective18CollectiveEpilogueINS1G_23Sm100TmaWarpSpecializedILi4ELi2ELi16ELb1ELb0EEEJNS5_IJSH_SG_SH_EEENS5_IJNST_ISH_SD_EENST_INS5_IJNSA_ILi16EEESB_EEENS5_IJSD_SH_EEEEEEEEfSJ_fSJ_NS1G_6fusion15FusionCallbacksIS1K_NS1S_17LinearCombinationIffffLNS_15FloatRoundStyleE2EEES1L_S1R_JEEENS4_5SM1004TMEM4LOAD26SM100_TMEM_LOAD_32dp32b16xENS4_13SM90_TMA_LOADENS12_INS13_ILi2ELi4ELi3EEES16_NST_INS5_IJS17_S1N_EEENS5_IJS1N_SD_EEEEEEENS4_39AutoVectorizingCopyWithAssumedAlignmentILi128EEENS4_14SM90_TMA_STOREES27_S29_S29_EEEvvEEEEvNT_6ParamsE,"",@"SHT_CUDA_INFO"
	.sectionflags	@""
	.align	4


	//----- nvinfo : EIATTR_CUDA_API_VERSION
	.align		4
        /*0000*/ 	.byte	0x04, 0x37
        /*0002*/ 	.short	(.L_31 - .L_30)
.L_30:
        /*0004*/ 	.word	0x00000082


	//----- nvinfo : EIATTR_KPARAM_INFO
	.align		4
.L_31:
        /*0008*/ 	.byte	0x04, 0x17
        /*000a*/ 	.short	(.L_33 - .L_32)
.L_32:
        /*000c*/ 	.word	0x00000000
        /*0010*/ 	.short	0x0000
        /*0012*/ 	.short	0x0000
        /*0014*/ 	.byte	0x00, 0xf0, 0x01, 0x20


	//----- nvinfo : EIATTR_AT_ENTRY_FRAGMENTS
	.align		4
.L_33:
        /*0018*/ 	.byte	0x04, 0x4f
        /*001a*/ 	.short	(.L_35 - .L_34)


	//   ....[0]....
.L_34:
        /*001c*/ 	.word	0x00000007


	//----- nvinfo : EIATTR_RESERVED_SMEM_USED
	.align		4
.L_35:
        /*0020*/ 	.byte	0x01, 0x41
	.zero		2


	//----- nvinfo : EIATTR_SPARSE_MMA_MASK
	.align		4
        /*0024*/ 	.byte	0x03, 0x50
        /*0026*/ 	.short	0x0000


	//----- nvinfo : EIATTR_TCGEN05_2CTA_USED
	.align		4
        /*0028*/ 	.byte	0x01, 0x52
	.zero		2


	//----- nvinfo : EIATTR_MAXREG_COUNT
	.align		4
        /*002c*/ 	.byte	0x03, 0x1b
        /*002e*/ 	.short	0x00ff


	//----- nvinfo : EIATTR_NUM_BARRIERS
	.align		4
        /*0030*/ 	.byte	0x02, 0x4c
        /*0032*/ 	.byte	0x07
	.zero		1


	//----- nvinfo : EIATTR_EXTERNS
	.align		4
        /*0034*/ 	.byte	0x04, 0x0f
        /*0036*/ 	.short	(.L_37 - .L_36)


	//   ....[0]....
	.align		4
.L_36:
        /*0038*/ 	.word	index@(__assertfail)


	//----- nvinfo : EIATTR_MERCURY_ISA_VERSION
	.align		4
.L_37:
        /*003c*/ 	.byte	0x03, 0x5f
        /*003e*/ 	.short	0x0101


	//----- nvinfo : EIATTR_INT_WARP_WIDE_INSTR_OFFSETS
	.align		4
        /*0040*/ 	.byte	0x04, 0x31
        /*0042*/ 	.short	(.L_39 - .L_38)


	//   ....[0]....
.L_38:
        /*0044*/ 	.word	0x00000da0


	//   ....[1]....
        /*0048*/ 	.word	0x00000e40


	//   ....[2]....
        /*004c*/ 	.word	0x00004870


	//   ....[3]....
        /*0050*/ 	.word	0x000048a0


	//   ....[4]....
        /*0054*/ 	.word	0x000048c0


	//   ....[5]....
        /*0058*/ 	.word	0x00005400


	//   ....[6]....
        /*005c*/ 	.word	0x000054a0


	//   ....[7]....
        /*0060*/ 	.word	0x00005560


	//   ....[8]....
        /*0064*/ 	.word	0x000055d0


	//   ....[9]....
        /*0068*/ 	.word	0x00005690


	//   ....[10]....
        /*006c*/ 	.word	0x00005730


	//   ....[11]....
        /*0070*/ 	.word	0x000057a0


	//   ....[12]....
        /*0074*/ 	.word	0x00005860


	//   ....[13]....
        /*0078*/ 	.word	0x00005900


	//   ....[14]....
        /*007c*/ 	.word	0x000059a0


	//   ....[15]....
        /*0080*/ 	.word	0x00005a90


	//   ....[16]....
        /*0084*/ 	.word	0x00005b60


	//----- nvinfo : EIATTR_COOP_GROUP_MASK_REGIDS
	.align		4
.L_39:
        /*0088*/ 	.byte	0x04, 0x29
        /*008a*/ 	.short	(.L_41 - .L_40)


	//   ....[0]....
.L_40:
        /*008c*/ 	.word	0xffffffff


	//   ....[1]....
        /*0090*/ 	.word	0xffffffff


	//   ....[2]....
        /*0094*/ 	.word	0xffffffff


	//   ....[3]....
        /*0098*/ 	.word	0xffffffff


	//   ....[4]....
        /*009c*/ 	.word	0xffffffff


	//   ....[5]....
        /*00a0*/ 	.word	0xffffffff


	//   ....[6]....
        /*00a4*/ 	.word	0xffffffff


	//   ....[7]....
        /*00a8*/ 	.word	0xffffffff


	//   ....[8]....
        /*00ac*/ 	.word	0xffffffff


	//   ....[9]....
        /*00b0*/ 	.word	0xffffffff


	//   ....[10]....
        /*00b4*/ 	.word	0xffffffff


	//   ....[11]....
        /*00b8*/ 	.word	0xffffffff


	//   ....[12]....
        /*00bc*/ 	.word	0xffffffff


	//   ....[13]....
        /*00c0*/ 	.word	0xffffffff


	//----- nvinfo : EIATTR_COOP_GROUP_INSTR_OFFSETS
	.align		4
.L_41:
        /*00c4*/ 	.byte	0x04, 0x28
        /*00c6*/ 	.short	(.L_43 - .L_42)


	//   ....[0]....
.L_42:
        /*00c8*/ 	.word	0x000000b0


	//   ....[1]....
        /*00cc*/ 	.word	0x00000510


	//   ....[2]....
        /*00d0*/ 	.word	0x00000710


	//   ....[3]....
        /*00d4*/ 	.word	0x000008a0


	//   ....[4]....
        /*00d8*/ 	.word	0x00000990


	//   ....[5]....
        /*00dc*/ 	.word	0x00000af0


	//   ....[6]....
        /*00e0*/ 	.word	0x00000c80


	//   ....[7]....
        /*00e4*/ 	.word	0x00000ec0


	//   ....[8]....
        /*00e8*/ 	.word	0x000024c0


	//   ....[9]....
        /*00ec*/ 	.word	0x00003490


	//   ....[10]....
        /*00f0*/ 	.word	0x00003960


	//   ....[11]....
        /*00f4*/ 	.word	0x00003990


	//   ....[12]....
        /*00f8*/ 	.word	0x00004770


	//   ....[13]....
        /*00fc*/ 	.word	0x00004980


	//----- nvinfo : EIATTR_VRC_CTA_INIT_COUNT
	.align		4
.L_43:
        /*0100*/ 	.byte	0x02, 0x4a
        /*0102*/ 	.byte	0x80
	.zero		1


	//----- nvinfo : EIATTR_SYSCALL_OFFSETS
	.align		4
        /*0104*/ 	.byte	0x04, 0x46
        /*0106*/ 	.short	(.L_45 - .L_44)


	//   ....[0]....
.L_44:
        /*0108*/ 	.word	0x00006710


	//   ....[1]....
        /*010c*/ 	.word	0x00006800


	//   ....[2]....
        /*0110*/ 	.word	0x00006f60


	//   ....[3]....
        /*0114*/ 	.word	0x00007730


	//   ....[4]....
        /*0118*/ 	.word	0x00007ee0


	//   ....[5]....
        /*011c*/ 	.word	0x00008690


	//----- nvinfo : EIATTR_MBARRIER_INSTR_OFFSETS
	.align		4
.L_45:
        /*0120*/ 	.byte	0x04, 0x39
        /*0122*/ 	.short	(.L_47 - .L_46)


	//   ....[0]....
.L_46:
        /*0124*/ 	.word	0x00000640
        /*0128*/ 	.word	0x000000ff
        /*012c*/ 	.word	0x00000000
        /*0130*/ 	.short	0x0100
        /*0132*/ 	.byte	0x04
	.zero		1


	//   ....[1]....
        /*0134*/ 	.word	0x00000650
        /*0138*/ 	.word	0x000000ff
        /*013c*/ 	.word	0x00000030
        /*0140*/ 	.short	0x0100
        /*0142*/ 	.byte	0x04
	.zero		1


	//   ....[2]....
        /*0144*/ 	.word	0x00000660
        /*0148*/ 	.word	0x000000ff
        /*014c*/ 	.word	0x00000008
        /*0150*/ 	.short	0x0100
        /*0152*/ 	.byte	0x04
	.zero		1


	//   ....[3]....
        /*0154*/ 	.word	0x00000670
        /*0158*/ 	.word	0x000000ff
        /*015c*/ 	.word	0x00000038
        /*0160*/ 	.short	0x0100
        /*0162*/ 	.byte	0x04
	.zero		1


	//   ....[4]....
        /*0164*/ 	.word	0x00000680
        /*0168*/ 	.word	0x000000ff
        /*016c*/ 	.word	0x00000010
        /*0170*/ 	.short	0x0100
        /*0172*/ 	.byte	0x04
	.zero		1


	//   ....[5]....
        /*0174*/ 	.word	0x00000690
        /*0178*/ 	.word	0x000000ff
        /*017c*/ 	.word	0x00000040
        /*0180*/ 	.short	0x0100
        /*0182*/ 	.byte	0x04
	.zero		1


	//   ....[6]....
        /*0184*/ 	.word	0x000006a0
        /*0188*/ 	.word	0x000000ff
        /*018c*/ 	.word	0x00000018
        /*0190*/ 	.short	0x0100
        /*0192*/ 	.byte	0x04
	.zero		1


	//   ....[7]....
        /*0194*/ 	.word	0x000006b0
        /*0198*/ 	.word	0x000000ff
        /*019c*/ 	.word	0x00000048
        /*01a0*/ 	.short	0x0100
        /*01a2*/ 	.byte	0x04
	.zero		1


	//   ....[8]....
        /*01a4*/ 	.word	0x000006c0
        /*01a8*/ 	.word	0x000000ff
        /*01ac*/ 	.word	0x00000020
        /*01b0*/ 	.short	0x0100
        /*01b2*/ 	.byte	0x04
	.zero		1


	//   ....[9]....
        /*01b4*/ 	.word	0x000006d0
        /*01b8*/ 	.word	0x000000ff
        /*01bc*/ 	.word	0x00000050
        /*01c0*/ 	.short	0x0100
        /*01c2*/ 	.byte	0x04
	.zero		1


	//   ....[10]....
        /*01c4*/ 	.word	0x000006e0
        /*01c8*/ 	.word	0x000000ff
        /*01cc*/ 	.word	0x00000028
        /*01d0*/ 	.short	0x0100
        /*01d2*/ 	.byte	0x04
	.zero		1


	//   ....[11]....
        /*01d4*/ 	.word	0x000006f0
        /*01d8*/ 	.word	0x000000ff
        /*01dc*/ 	.word	0x00000058
        /*01e0*/ 	.short	0x0100
        /*01e2*/ 	.byte	0x04
	.zero		1


	//   ....[12]....
        /*01e4*/ 	.word	0x00000810
        /*01e8*/ 	.word	0x000000ff
        /*01ec*/ 	.word	0x00000060
        /*01f0*/ 	.short	0x0100
        /*01f2*/ 	.byte	0x04
	.zero		1


	//   ....[13]....
        /*01f4*/ 	.word	0x00000820
        /*01f8*/ 	.word	0x000000ff
        /*01fc*/ 	.word	0x00000080
        /*0200*/ 	.short	0x0100
        /*0202*/ 	.byte	0x04
	.zero		1


	//   ....[14]....
        /*0204*/ 	.word	0x00000830
        /*0208*/ 	.word	0x000000ff
        /*020c*/ 	.word	0x00000068
        /*0210*/ 	.short	0x0100
        /*0212*/ 	.byte	0x04
	.zero		1


	//   ....[15]....
        /*0214*/ 	.word	0x00000840
        /*0218*/ 	.word	0x000000ff
        /*021c*/ 	.word	0x00000088
        /*0220*/ 	.short	0x0100
        /*0222*/ 	.byte	0x04
	.zero		1


	//   ....[16]....
        /*0224*/ 	.word	0x00000850
        /*0228*/ 	.word	0x000000ff
        /*022c*/ 	.word	0x00000070
        /*0230*/ 	.short	0x0100
        /*0232*/ 	.byte	0x04
	.zero		1


	//   ....[17]....
        /*0234*/ 	.word	0x00000860
        /*0238*/ 	.word	0x000000ff
        /*023c*/ 	.word	0x00000090
        /*0240*/ 	.short	0x0100
        /*0242*/ 	.byte	0x04
	.zero		1


	//   ....[18]....
        /*0244*/ 	.word	0x00000870
        /*0248*/ 	.word	0x000000ff
        /*024c*/ 	.word	0x00000078
        /*0250*/ 	.short	0x0100
        /*0252*/ 	.byte	0x04
	.zero		1


	//   ....[19]....
        /*0254*/ 	.word	0x00000880
        /*0258*/ 	.word	0x000000ff
        /*025c*/ 	.word	0x00000098
        /*0260*/ 	.short	0x0100
        /*0262*/ 	.byte	0x04
	.zero		1


	//   ....[20]....
        /*0264*/ 	.word	0x00000960
        /*0268*/ 	.word	0x000000ff
        /*026c*/ 	.word	0x000000a0
        /*0270*/ 	.short	0x0100
        /*0272*/ 	.byte	0x06
	.zero		1


	//   ....[21]....
        /*0274*/ 	.word	0x00000970
        /*0278*/ 	.word	0x000000ff
        /*027c*/ 	.word	0x000000a8
        /*0280*/ 	.short	0x0100
        /*0282*/ 	.byte	0x06
	.zero		1


	//   ....[22]....
        /*0284*/ 	.word	0x00000aa0
        /*0288*/ 	.word	0x000000ff
        /*028c*/ 	.word	0x000000b0
        /*0290*/ 	.short	0x0100
        /*0292*/ 	.byte	0x06
	.zero		1


	//   ....[23]....
        /*0294*/ 	.word	0x00000ab0
        /*0298*/ 	.word	0x000000ff
        /*029c*/ 	.word	0x000000c0
        /*02a0*/ 	.short	0x0100
        /*02a2*/ 	.byte	0x06
	.zero		1


	//   ....[24]....
        /*02a4*/ 	.word	0x00000ac0
        /*02a8*/ 	.word	0x000000ff
        /*02ac*/ 	.word	0x000000b8
        /*02b0*/ 	.short	0x0100
        /*02b2*/ 	.byte	0x06
	.zero		1


	//   ....[25]....
        /*02b4*/ 	.word	0x00000ad0
        /*02b8*/ 	.word	0x000000ff
        /*02bc*/ 	.word	0x000000c8
        /*02c0*/ 	.short	0x0100
        /*02c2*/ 	.byte	0x06
	.zero		1


	//   ....[26]....
        /*02c4*/ 	.word	0x00000bf0
        /*02c8*/ 	.word	0x000000ff
        /*02cc*/ 	.word	0x000000d0
        /*02d0*/ 	.short	0x0100
        /*02d2*/ 	.byte	0x04
	.zero		1


	//   ....[27]....
        /*02d4*/ 	.word	0x00000c00
        /*02d8*/ 	.word	0x000000ff
        /*02dc*/ 	.word	0x000000f0
        /*02e0*/ 	.short	0x0100
        /*02e2*/ 	.byte	0x04
	.zero		1


	//   ....[28]....
        /*02e4*/ 	.word	0x00000c10
        /*02e8*/ 	.word	0x000000ff
        /*02ec*/ 	.word	0x000000d8
        /*02f0*/ 	.short	0x0100
        /*02f2*/ 	.byte	0x04
	.zero		1


	//   ....[29]....
        /*02f4*/ 	.word	0x00000c20
        /*02f8*/ 	.word	0x000000ff
        /*02fc*/ 	.word	0x000000f8
        /*0300*/ 	.short	0x0100
        /*0302*/ 	.byte	0x04
	.zero		1


	//   ....[30]....
        /*0304*/ 	.word	0x00000c30
        /*0308*/ 	.word	0x000000ff
        /*030c*/ 	.word	0x000000e0
        /*0310*/ 	.short	0x0100
        /*0312*/ 	.byte	0x04
	.zero		1


	//   ....[31]....
        /*0314*/ 	.word	0x00000c40
        /*0318*/ 	.word	0x000000ff
        /*031c*/ 	.word	0x00000100
        /*0320*/ 	.short	0x0100
        /*0322*/ 	.byte	0x04
	.zero		1


	//   ....[32]....
        /*0324*/ 	.word	0x00000c50
        /*0328*/ 	.word	0x000000ff
        /*032c*/ 	.word	0x000000e8
        /*0330*/ 	.short	0x0100
        /*0332*/ 	.byte	0x04
	.zero		1


	//   ....[33]....
        /*0334*/ 	.word	0x00000c60
        /*0338*/ 	.word	0x000000ff
        /*033c*/ 	.word	0x00000108
        /*0340*/ 	.short	0x0100
        /*0342*/ 	.byte	0x04
	.zero		1


	//   ....[34]....
        /*0344*/ 	.word	0x00000d50
        /*0348*/ 	.word	0x000000ff
        /*034c*/ 	.word	0x00000110
        /*0350*/ 	.short	0x0100
        /*0352*/ 	.byte	0x04
	.zero		1


	//   ....[35]....
        /*0354*/ 	.word	0x00000d60
        /*0358*/ 	.word	0x000000ff
        /*035c*/ 	.word	0x00000120
        /*0360*/ 	.short	0x0100
        /*0362*/ 	.byte	0x04
	.zero		1


	//   ....[36]....
        /*0364*/ 	.word	0x00000d70
        /*0368*/ 	.word	0x000000ff
        /*036c*/ 	.word	0x00000118
        /*0370*/ 	.short	0x0100
        /*0372*/ 	.byte	0x04
	.zero		1


	//   ....[37]....
        /*0374*/ 	.word	0x00000d80
        /*0378*/ 	.word	0x000000ff
        /*037c*/ 	.word	0x00000128
        /*0380*/ 	.short	0x0100
        /*0382*/ 	.byte	0x04
	.zero		1


	//   ....[38]....
        /*0384*/ 	.word	0x00000e80
        /*0388*/ 	.word	0x000000ff
        /*038c*/ 	.word	0x00000130
        /*0390*/ 	.short	0x0100
        /*0392*/ 	.byte	0x06
	.zero		1


	//   ....[39]....
        /*0394*/ 	.word	0x00001aa0
        /*0398*/ 	.word	0x00000000
        /*039c*/ 	.word	0x00000120
        /*03a0*/ 	.short	0x010a
        /*03a2*/ 	.byte	0xff
	.zero		1


	//   ....[40]....
        /*03a4*/ 	.word	0x00001ad0
        /*03a8*/ 	.word	0x00000000
        /*03ac*/ 	.word	0x00000110
        /*03b0*/ 	.short	0x0101
        /*03b2*/ 	.byte	0xff
	.zero		1


	//   ....[41]....
        /*03b4*/ 	.word	0x00001b90
        /*03b8*/ 	.word	0x000000ff
        /*03bc*/ 	.word	0x00000030
        /*03c0*/ 	.short	0x010a
        /*03c2*/ 	.byte	0x04
	.zero		1


	//   ....[42]....
        /*03c4*/ 	.word	0x00001c60
        /*03c8*/ 	.word	0x000000ff
        /*03cc*/ 	.word	0x00000030
        /*03d0*/ 	.short	0x010a
        /*03d2*/ 	.byte	0x05
	.zero		1


	//   ....[43]....
        /*03d4*/ 	.word	0x00001dc0
        /*03d8*/ 	.word	0x000000ff
        /*03dc*/ 	.word	0x00000030
        /*03e0*/ 	.short	0x010a
        /*03e2*/ 	.byte	0x04
	.zero		1


	//   ....[44]....
        /*03e4*/ 	.word	0x00002050
        /*03e8*/ 	.word	0x000000ff
        /*03ec*/ 	.word	0x000000a8
        /*03f0*/ 	.short	0x0101
        /*03f2*/ 	.byte	0x15
	.zero		1


	//   ....[45]....
        /*03f4*/ 	.word	0x00002070
        /*03f8*/ 	.word	0x000000ff
        /*03fc*/ 	.word	0x00000030
        /*0400*/ 	.short	0x010a
        /*0402*/ 	.byte	0x04
	.zero		1


	//   ....[46]....
        /*0404*/ 	.word	0x000020f0
        /*0408*/ 	.word	0x000000ff
        /*040c*/ 	.word	0x00000030
        /*0410*/ 	.short	0x010a
        /*0412*/ 	.byte	0x06
	.zero		1


	//   ....[47]....
        /*0414*/ 	.word	0x00002230
        /*0418*/ 	.word	0x000000ff
        /*041c*/ 	.word	0x00000030
        /*0420*/ 	.short	0x010a
        /*0422*/ 	.byte	0x04
	.zero		1


	//   ....[48]....
        /*0424*/ 	.word	0x000024f0
        /*0428*/ 	.word	0x00000003
        /*042c*/ 	.word	0x000000b0
        /*0430*/ 	.short	0x010a
        /*0432*/ 	.byte	0xff
	.zero		1


	//   ....[49]....
        /*0434*/ 	.word	0x00002640
        /*0438*/ 	.word	0x00000000
        /*043c*/ 	.word	0x00000000
        /*0440*/ 	.short	0x0101
        /*0442*/ 	.byte	0xff
	.zero		1


	//   ....[50]....
        /*0444*/ 	.word	0x00002bf0
        /*0448*/ 	.word	0x000000ff
        /*044c*/ 	.word	0x00000000
        /*0450*/ 	.short	0x010a
        /*0452*/ 	.byte	0x04
	.zero		1


	//   ....[51]....
        /*0454*/ 	.word	0x00002c80
        /*0458*/ 	.word	0x000000ff
        /*045c*/ 	.word	0x00000000
        /*0460*/ 	.short	0x010a
        /*0462*/ 	.byte	0x05
	.zero		1


	//   ....[52]....
        /*0464*/ 	.word	0x00002d10
        /*0468*/ 	.word	0x000000ff
        /*046c*/ 	.word	0x00000000
        /*0470*/ 	.short	0x010a
        /*0472*/ 	.byte	0x05
	.zero		1


	//   ....[53]....
        /*0474*/ 	.word	0x00002da0
        /*0478*/ 	.word	0x000000ff
        /*047c*/ 	.word	0x00000000
        /*0480*/ 	.short	0x010a
        /*0482*/ 	.byte	0x05
	.zero		1


	//   ....[54]....
        /*0484*/ 	.word	0x00002e30
        /*0488*/ 	.word	0x000000ff
        /*048c*/ 	.word	0x00000000
        /*0490*/ 	.short	0x010a
        /*0492*/ 	.byte	0x05
	.zero		1


	//   ....[55]....
        /*0494*/ 	.word	0x00002ed0
        /*0498*/ 	.word	0x00000000
        /*049c*/ 	.word	0x00000000
        /*04a0*/ 	.short	0x010a
        /*04a2*/ 	.byte	0xff
	.zero		1


	//   ....[56]....
        /*04a4*/ 	.word	0x00002ff0
        /*04a8*/ 	.word	0x00000002
        /*04ac*/ 	.word	0x00000110
        /*04b0*/ 	.short	0x010a
        /*04b2*/ 	.byte	0xff
	.zero		1


	//   ....[57]....
        /*04b4*/ 	.word	0x00003060
        /*04b8*/ 	.word	0x00000002
        /*04bc*/ 	.word	0x00000000
        /*04c0*/ 	.short	0x0101
        /*04c2*/ 	.byte	0xff
	.zero		1


	//   ....[58]....
        /*04c4*/ 	.word	0x00003080
        /*04c8*/ 	.word	0x000000ff
        /*04cc*/ 	.word	0x000000c0
        /*04d0*/ 	.short	0x010a
        /*04d2*/ 	.byte	0x04
	.zero		1


	//   ....[59]....
        /*04d4*/ 	.word	0x000031a0
        /*04d8*/ 	.word	0x00000002
        /*04dc*/ 	.word	0x000000b0
        /*04e0*/ 	.short	0x010a
        /*04e2*/ 	.byte	0xff
	.zero		1


	//   ....[60]....
        /*04e4*/ 	.word	0x000032a0
        /*04e8*/ 	.word	0x00000002
        /*04ec*/ 	.word	0x00000000
        /*04f0*/ 	.short	0x0101
        /*04f2*/ 	.byte	0xff
	.zero		1


	//   ....[61]....
        /*04f4*/ 	.word	0x00003330
        /*04f8*/ 	.word	0x000000ff
        /*04fc*/ 	.word	0x000000c0
        /*0500*/ 	.short	0x0106
        /*0502*/ 	.byte	0x04
	.zero		1


	//   ....[62]....
        /*0504*/ 	.word	0x00003350
        /*0508*/ 	.word	0x000000ff
        /*050c*/ 	.word	0x000000c0
        /*0510*/ 	.short	0x010a
        /*0512*/ 	.byte	0x04
	.zero		1


	//   ....[63]....
        /*0514*/ 	.word	0x000033e0
        /*0518*/ 	.word	0x000000ff
        /*051c*/ 	.word	0x000000c0
        /*0520*/ 	.short	0x0106
        /*0522*/ 	.byte	0x07
	.zero		1


	//   ....[64]....
        /*0524*/ 	.word	0x00003420
        /*0528*/ 	.word	0x00000000
        /*052c*/ 	.word	0x000000c0
        /*0530*/ 	.short	0x010a
        /*0532*/ 	.byte	0xff
	.zero		1


	//   ....[65]....
        /*0534*/ 	.word	0x00003660
        /*0538*/ 	.word	0x000000ff
        /*053c*/ 	.word	0x00000008
        /*0540*/ 	.short	0x010a
        /*0542*/ 	.byte	0x05
	.zero		1


	//   ....[66]....
        /*0544*/ 	.word	0x00003680
        /*0548*/ 	.word	0x000000ff
        /*054c*/ 	.word	0x00000008
        /*0550*/ 	.short	0x010a
        /*0552*/ 	.byte	0x05
	.zero		1


	//   ....[67]....
        /*0554*/ 	.word	0x00003810
        /*0558*/ 	.word	0x000000ff
        /*055c*/ 	.word	0x00000008
        /*0560*/ 	.short	0x010a
        /*0562*/ 	.byte	0x05
	.zero		1


	//   ....[68]....
        /*0564*/ 	.word	0x00003830
        /*0568*/ 	.word	0x000000ff
        /*056c*/ 	.word	0x00000008
        /*0570*/ 	.short	0x010a
        /*0572*/ 	.byte	0x05
	.zero		1


	//   ....[69]....
        /*0574*/ 	.word	0x000038f0
        /*0578*/ 	.word	0x000000ff
        /*057c*/ 	.word	0x00000000
        /*0580*/ 	.short	0x0101
        /*0582*/ 	.byte	0x04
	.zero		1


	//   ....[70]....
        /*0584*/ 	.word	0x00003cb0
        /*0588*/ 	.word	0x00000000
        /*058c*/ 	.word	0x000000b0
        /*0590*/ 	.short	0x010a
        /*0592*/ 	.byte	0xff
	.zero		1


	//   ....[71]....
        /*0594*/ 	.word	0x00003d70
        /*0598*/ 	.word	0x00000000
        /*059c*/ 	.word	0x00000000
        /*05a0*/ 	.short	0x0101
        /*05a2*/ 	.byte	0xff
	.zero		1


	//   ....[72]....
        /*05a4*/ 	.word	0x00003e30
        /*05a8*/ 	.word	0x000000ff
        /*05ac*/ 	.word	0x00000000
        /*05b0*/ 	.short	0x010a
        /*05b2*/ 	.byte	0x04
	.zero		1


	//   ....[73]....
        /*05b4*/ 	.word	0x00003e40
        /*05b8*/ 	.word	0x000000ff
        /*05bc*/ 	.word	0x000000f0
        /*05c0*/ 	.short	0x010a
        /*05c2*/ 	.byte	0x2e
	.zero		1


	//   ....[74]....
        /*05c4*/ 	.word	0x00003ef0
        /*05c8*/ 	.word	0x000000ff
        /*05cc*/ 	.word	0x00000000
        /*05d0*/ 	.short	0x010a
        /*05d2*/ 	.byte	0x07
	.zero		1


	//   ....[75]....
        /*05d4*/ 	.word	0x00004020
        /*05d8*/ 	.word	0x000000ff
        /*05dc*/ 	.word	0x00000000
        /*05e0*/ 	.short	0x010a
        /*05e2*/ 	.byte	0x04
	.zero		1


	//   ....[76]....
        /*05e4*/ 	.word	0x00004460
        /*05e8*/ 	.word	0x000000ff
        /*05ec*/ 	.word	0x00000000
        /*05f0*/ 	.short	0x010a
        /*05f2*/ 	.byte	0x04
	.zero		1


	//   ....[77]....
        /*05f4*/ 	.word	0x000044f0
        /*05f8*/ 	.word	0x000000ff
        /*05fc*/ 	.word	0x00000000
        /*0600*/ 	.short	0x010a
        /*0602*/ 	.byte	0x05
	.zero		1


	//   ....[78]....
        /*0604*/ 	.word	0x00004580
        /*0608*/ 	.word	0x000000ff
        /*060c*/ 	.word	0x00000000
        /*0610*/ 	.short	0x010a
        /*0612*/ 	.byte	0x05
	.zero		1


	//   ....[79]....
        /*0614*/ 	.word	0x00004620
        /*0618*/ 	.word	0x00000000
        /*061c*/ 	.word	0x00000000
        /*0620*/ 	.short	0x010a
        /*0622*/ 	.byte	0xff
	.zero		1


	//   ....[80]....
        /*0624*/ 	.word	0x00004660
        /*0628*/ 	.word	0x00000000
        /*062c*/ 	.word	0x00000000
        /*0630*/ 	.short	0x010a
        /*0632*/ 	.byte	0xff
	.zero		1


	//   ....[81]....
        /*0634*/ 	.word	0x000046d0
        /*0638*/ 	.word	0x000000ff
        /*063c*/ 	.word	0x00000000
        /*0640*/ 	.short	0x0101
        /*0642*/ 	.byte	0x04
	.zero		1


	//   ....[82]....
        /*0644*/ 	.word	0x00004710
        /*0648*/ 	.word	0x000000ff
        /*064c*/ 	.word	0x00000130
        /*0650*/ 	.short	0x010a
        /*0652*/ 	.byte	0x29
	.zero		1


	//   ....[83]....
        /*0654*/ 	.word	0x00004760
        /*0658*/ 	.word	0x000000ff
        /*065c*/ 	.word	0x00000000
        /*0660*/ 	.short	0x0101
        /*0662*/ 	.byte	0x04
	.zero		1


	//   ....[84]....
        /*0664*/ 	.word	0x00004c00
        /*0668*/ 	.word	0x0000000c
        /*066c*/ 	.word	0x000000b0
        /*0670*/ 	.short	0x010a
        /*0672*/ 	.byte	0xff
	.zero		1


	//   ....[85]....
        /*0674*/ 	.word	0x00004d70
        /*0678*/ 	.word	0x00000000
        /*067c*/ 	.word	0x00000000
        /*0680*/ 	.short	0x0101
        /*0682*/ 	.byte	0xff
	.zero		1


	//   ....[86]....
        /*0684*/ 	.word	0x00005200
        /*0688*/ 	.word	0x000000ff
        /*068c*/ 	.word	0x000000a8
        /*0690*/ 	.short	0x010a
        /*0692*/ 	.byte	0x15
	.zero		1


	//   ....[87]....
        /*0694*/ 	.word	0x00005380
        /*0698*/ 	.word	0x000000ff
        /*069c*/ 	.word	0x00000080
        /*06a0*/ 	.short	0x010a
        /*06a2*/ 	.byte	0x15
	.zero		1


	//   ....[88]....
        /*06a4*/ 	.word	0x00005580
        /*06a8*/ 	.word	0x000000ff
        /*06ac*/ 	.word	0x00000060
        /*06b0*/ 	.short	0x010b
        /*06b2*/ 	.byte	0x15
	.zero		1


	//   ....[89]....
        /*06b4*/ 	.word	0x00005590
        /*06b8*/ 	.word	0x000000ff
        /*06bc*/ 	.word	0x00000000
        /*06c0*/ 	.short	0x0101
        /*06c2*/ 	.byte	0x06
	.zero		1


	//   ....[90]....
        /*06c4*/ 	.word	0x000055a0
        /*06c8*/ 	.word	0x000000ff
        /*06cc*/ 	.word	0x00000088
        /*06d0*/ 	.short	0x010a
        /*06d2*/ 	.byte	0x15
	.zero		1


	//   ....[91]....
        /*06d4*/ 	.word	0x00005750
        /*06d8*/ 	.word	0x000000ff
        /*06dc*/ 	.word	0x00000068
        /*06e0*/ 	.short	0x010b
        /*06e2*/ 	.byte	0x15
	.zero		1


	//   ....[92]....
        /*06e4*/ 	.word	0x00005760
        /*06e8*/ 	.word	0x000000ff
        /*06ec*/ 	.word	0x00000000
        /*06f0*/ 	.short	0x0101
        /*06f2*/ 	.byte	0x06
	.zero		1


	//   ....[93]....
        /*06f4*/ 	.word	0x00005770
        /*06f8*/ 	.word	0x000000ff
        /*06fc*/ 	.word	0x00000090
        /*0700*/ 	.short	0x010a
        /*0702*/ 	.byte	0x15
	.zero		1


	//   ....[94]....
        /*0704*/ 	.word	0x00005920
        /*0708*/ 	.word	0x000000ff
        /*070c*/ 	.word	0x00000070
        /*0710*/ 	.short	0x010b
        /*0712*/ 	.byte	0x15
	.zero		1


	//   ....[95]....
        /*0714*/ 	.word	0x00005930
        /*0718*/ 	.word	0x000000ff
        /*071c*/ 	.word	0x00000000
        /*0720*/ 	.short	0x0101
        /*0722*/ 	.byte	0x06
	.zero		1


	//   ....[96]....
        /*0724*/ 	.word	0x00005940
        /*0728*/ 	.word	0x000000ff
        /*072c*/ 	.word	0x00000098
        /*0730*/ 	.short	0x010a
        /*0732*/ 	.byte	0x15
	.zero		1


	//   ....[97]....
        /*0734*/ 	.word	0x00005b80
        /*0738*/ 	.word	0x000000ff
        /*073c*/ 	.word	0x00000078
        /*0740*/ 	.short	0x010b
        /*0742*/ 	.byte	0x15
	.zero		1


	//   ....[98]....
        /*0744*/ 	.word	0x00005b90
        /*0748*/ 	.word	0x000000ff
        /*074c*/ 	.word	0x00000000
        /*0750*/ 	.short	0x0101
        /*0752*/ 	.byte	0x25
	.zero		1


	//   ....[99]....
        /*0754*/ 	.word	0x00005bd0
        /*0758*/ 	.word	0x000000ff
        /*075c*/ 	.word	0x00000080
        /*0760*/ 	.short	0x010a
        /*0762*/ 	.byte	0x15
	.zero		1


	//   ....[100]....
        /*0764*/ 	.word	0x00005bf0
        /*0768*/ 	.word	0x000000ff
        /*076c*/ 	.word	0x00000088
        /*0770*/ 	.short	0x010a
        /*0772*/ 	.byte	0x15
	.zero		1


	//   ....[101]....
        /*0774*/ 	.word	0x00005c10
        /*0778*/ 	.word	0x000000ff
        /*077c*/ 	.word	0x00000090
        /*0780*/ 	.short	0x010a
        /*0782*/ 	.byte	0x15
	.zero		1


	//   ....[102]....
        /*0784*/ 	.word	0x00005c50
        /*0788*/ 	.word	0x00000000
        /*078c*/ 	.word	0x00000098
        /*0790*/ 	.short	0x010a
        /*0792*/ 	.byte	0xff
	.zero		1


	//   ....[103]....
        /*0794*/ 	.word	0x00005fa0
        /*0798*/ 	.word	0x00000003
        /*079c*/ 	.word	0x000000b0
        /*07a0*/ 	.short	0x010a
        /*07a2*/ 	.byte	0xff
	.zero		1


	//   ....[104]....
        /*07a4*/ 	.word	0x00006120
        /*07a8*/ 	.word	0x00000000
        /*07ac*/ 	.word	0x00000000
        /*07b0*/ 	.short	0x0101
        /*07b2*/ 	.byte	0xff
	.zero		1


	//   ....[105]....
        /*07b4*/ 	.word	0x00006c30
        /*07b8*/ 	.word	0x000000ff
        /*07bc*/ 	.word	0x00000060
        /*07c0*/ 	.short	0x010a
        /*07c2*/ 	.byte	0x2b
	.zero		1


	//   ....[106]....
        /*07c4*/ 	.word	0x00006c60
        /*07c8*/ 	.word	0x00000047
        /*07cc*/ 	.word	0x000000d0
        /*07d0*/ 	.short	0x010a
        /*07d2*/ 	.byte	0xff
	.zero		1


	//   ....[107]....
        /*07d4*/ 	.word	0x00006d50
        /*07d8*/ 	.word	0x000000ff
        /*07dc*/ 	.word	0x00000060
        /*07e0*/ 	.short	0x010a
        /*07e2*/ 	.byte	0x2b
	.zero		1


	//   ....[108]....
        /*07e4*/ 	.word	0x00006e40
        /*07e8*/ 	.word	0x00000047
        /*07ec*/ 	.word	0x000000d0
        /*07f0*/ 	.short	0x010a
        /*07f2*/ 	.byte	0xff
	.zero		1


	//   ....[109]....
        /*07f4*/ 	.word	0x00007460
        /*07f8*/ 	.word	0x00000000
        /*07fc*/ 	.word	0x00000000
        /*0800*/ 	.short	0x0101
        /*0802*/ 	.byte	0xff
	.zero		1


	//   ....[110]....
        /*0804*/ 	.word	0x00007470
        /*0808*/ 	.word	0x00000002
        /*080c*/ 	.word	0x00000060
        /*0810*/ 	.short	0x010a
        /*0812*/ 	.byte	0xff
	.zero		1


	//   ....[111]....
        /*0814*/ 	.word	0x00007550
        /*0818*/ 	.word	0x00000002
        /*081c*/ 	.word	0x00000060
        /*0820*/ 	.short	0x010a
        /*0822*/ 	.byte	0xff
	.zero		1


	//   ....[112]....
        /*0824*/ 	.word	0x00007c10
        /*0828*/ 	.word	0x00000010
        /*082c*/ 	.word	0x00000000
        /*0830*/ 	.short	0x0101
        /*0832*/ 	.byte	0xff
	.zero		1


	//   ....[113]....
        /*0834*/ 	.word	0x00007c30
        /*0838*/ 	.word	0x00000000
        /*083c*/ 	.word	0x00000060
        /*0840*/ 	.short	0x010a
        /*0842*/ 	.byte	0xff
	.zero		1


	//   ....[114]....
        /*0844*/ 	.word	0x00007d00
        /*0848*/ 	.word	0x00000000
        /*084c*/ 	.word	0x00000060
        /*0850*/ 	.short	0x010a
        /*0852*/ 	.byte	0xff
	.zero		1


	//   ....[115]....
        /*0854*/ 	.word	0x000083c0
        /*0858*/ 	.word	0x00000010
        /*085c*/ 	.word	0x00000000
        /*0860*/ 	.short	0x0101
        /*0862*/ 	.byte	0xff
	.zero		1


	//   ....[116]....
        /*0864*/ 	.word	0x000083e0
        /*0868*/ 	.word	0x00000000
        /*086c*/ 	.word	0x00000060
        /*0870*/ 	.short	0x010a
        /*0872*/ 	.byte	0xff
	.zero		1


	//   ....[117]....
        /*0874*/ 	.word	0x000084b0
        /*0878*/ 	.word	0x00000000
        /*087c*/ 	.word	0x00000060
        /*0880*/ 	.short	0x010a
        /*0882*/ 	.byte	0xff
	.zero		1


	//   ....[118]....
        /*0884*/ 	.word	0x00008720
        /*0888*/ 	.word	0x00000047
        /*088c*/ 	.word	0x00000000
        /*0890*/ 	.short	0x0101
        /*0892*/ 	.byte	0xff
	.zero		1


	//   ....[119]....
        /*0894*/ 	.word	0x00008bc0
        /*0898*/ 	.word	0x00000000
        /*089c*/ 	.word	0x00000000
        /*08a0*/ 	.short	0x0101
        /*08a2*/ 	.byte	0xff
	.zero		1


	//   ....[120]....
        /*08a4*/ 	.word	0x00008e60
        /*08a8*/ 	.word	0x000000ff
        /*08ac*/ 	.word	0x00000000
        /*08b0*/ 	.short	0x0101
        /*08b2*/ 	.byte	0x06
	.zero		1


	//   ....[121]....
        /*08b4*/ 	.word	0x00008e80
        /*08b8*/ 	.word	0x00000000
        /*08bc*/ 	.word	0x00000120
        /*08c0*/ 	.short	0x010a
        /*08c2*/ 	.byte	0xff
	.zero		1


	//   ....[122]....
        /*08c4*/ 	.word	0x00008ee0
        /*08c8*/ 	.word	0x00000000
        /*08cc*/ 	.word	0x00000030
        /*08d0*/ 	.short	0x010a
        /*08d2*/ 	.byte	0xff
	.zero		1


	//   ....[123]....
        /*08d4*/ 	.word	0x00008f40
        /*08d8*/ 	.word	0x00000000
        /*08dc*/ 	.word	0x00000030
        /*08e0*/ 	.short	0x010a
        /*08e2*/ 	.byte	0xff
	.zero		1


	//   ....[124]....
        /*08e4*/ 	.word	0x00008f90
        /*08e8*/ 	.word	0x00000003
        /*08ec*/ 	.word	0x000000b0
        /*08f0*/ 	.short	0x010a
        /*08f2*/ 	.byte	0xff
	.zero		1


	//   ....[125]....
        /*08f4*/ 	.word	0x00008ff0
        /*08f8*/ 	.word	0x00000000
        /*08fc*/ 	.word	0x00000000
        /*0900*/ 	.short	0x010a
        /*0902*/ 	.byte	0xff
	.zero		1


	//   ....[126]....
        /*0904*/ 	.word	0x00009050
        /*0908*/ 	.word	0x00000000
        /*090c*/ 	.word	0x00000000
        /*0910*/ 	.short	0x010a
        /*0912*/ 	.byte	0xff
	.zero		1


	//   ....[127]....
        /*0914*/ 	.word	0x000090b0
        /*0918*/ 	.word	0x00000000
        /*091c*/ 	.word	0x00000000
        /*0920*/ 	.short	0x010a
        /*0922*/ 	.byte	0xff
	.zero		1


	//   ....[128]....
        /*0924*/ 	.word	0x00009110
        /*0928*/ 	.word	0x00000000
        /*092c*/ 	.word	0x00000000
        /*0930*/ 	.short	0x010a
        /*0932*/ 	.byte	0xff
	.zero		1


	//   ....[129]....
        /*0934*/ 	.word	0x00009170
        /*0938*/ 	.word	0x00000000
        /*093c*/ 	.word	0x00000000
        /*0940*/ 	.short	0x010a
        /*0942*/ 	.byte	0xff
	.zero		1


	//   ....[130]....
        /*0944*/ 	.word	0x000091c0
        /*0948*/ 	.word	0x00000002
        /*094c*/ 	.word	0x00000110
        /*0950*/ 	.short	0x010a
        /*0952*/ 	.byte	0xff
	.zero		1


	//   ....[131]....
        /*0954*/ 	.word	0x00009220
        /*0958*/ 	.word	0x00000002
        /*095c*/ 	.word	0x000000c0
        /*0960*/ 	.short	0x010a
        /*0962*/ 	.byte	0xff
	.zero		1


	//   ....[132]....
        /*0964*/ 	.word	0x00009270
        /*0968*/ 	.word	0x00000002
        /*096c*/ 	.word	0x000000b0
        /*0970*/ 	.short	0x010a
        /*0972*/ 	.byte	0xff
	.zero		1


	//   ....[133]....
        /*0974*/ 	.word	0x000092d0
        /*0978*/ 	.word	0x00000000
        /*097c*/ 	.word	0x000000c0
        /*0980*/ 	.short	0x010a
        /*0982*/ 	.byte	0xff
	.zero		1


	//   ....[134]....
        /*0984*/ 	.word	0x00009330
        /*0988*/ 	.word	0x00000005
        /*098c*/ 	.word	0x00000008
        /*0990*/ 	.short	0x010a
        /*0992*/ 	.byte	0xff
	.zero		1


	//   ....[135]....
        /*0994*/ 	.word	0x00009420
        /*0998*/ 	.word	0x00000000
        /*099c*/ 	.word	0x00000008
        /*09a0*/ 	.short	0x010a
        /*09a2*/ 	.byte	0xff
	.zero		1


	//   ....[136]....
        /*09a4*/ 	.word	0x00009470
        /*09a8*/ 	.word	0x00000000
        /*09ac*/ 	.word	0x000000b0
        /*09b0*/ 	.short	0x010a
        /*09b2*/ 	.byte	0xff
	.zero		1


	//   ....[137]....
        /*09b4*/ 	.word	0x000094d0
        /*09b8*/ 	.word	0x00000000
        /*09bc*/ 	.word	0x000000f0
        /*09c0*/ 	.short	0x010a
        /*09c2*/ 	.byte	0xff
	.zero		1


	//   ....[138]....
        /*09c4*/ 	.word	0x00009530
        /*09c8*/ 	.word	0x00000000
        /*09cc*/ 	.word	0x00000000
        /*09d0*/ 	.short	0x010a
        /*09d2*/ 	.byte	0xff
	.zero		1


	//   ....[139]....
        /*09d4*/ 	.word	0x00009590
        /*09d8*/ 	.word	0x00000000
        /*09dc*/ 	.word	0x00000000
        /*09e0*/ 	.short	0x010a
        /*09e2*/ 	.byte	0xff
	.zero		1


	//   ....[140]....
        /*09e4*/ 	.word	0x000095f0
        /*09e8*/ 	.word	0x00000000
        /*09ec*/ 	.word	0x00000000
        /*09f0*/ 	.short	0x010a
        /*09f2*/ 	.byte	0xff
	.zero		1


	//   ....[141]....
        /*09f4*/ 	.word	0x00009650
        /*09f8*/ 	.word	0x00000000
        /*09fc*/ 	.word	0x00000000
        /*0a00*/ 	.short	0x010a
        /*0a02*/ 	.byte	0xff
	.zero		1


	//   ....[142]....
        /*0a04*/ 	.word	0x000096b0
        /*0a08*/ 	.word	0x00000000
        /*0a0c*/ 	.word	0x00000130
        /*0a10*/ 	.short	0x010a
        /*0a12*/ 	.byte	0xff
	.zero		1


	//   ....[143]....
        /*0a14*/ 	.word	0x00009700
        /*0a18*/ 	.word	0x0000000c
        /*0a1c*/ 	.word	0x000000b0
        /*0a20*/ 	.short	0x010a
        /*0a22*/ 	.byte	0xff
	.zero		1


	//   ....[144]....
        /*0a24*/ 	.word	0x00009760
        /*0a28*/ 	.word	0x00000000
        /*0a2c*/ 	.word	0x000000a8
        /*0a30*/ 	.short	0x010a
        /*0a32*/ 	.byte	0xff
	.zero		1


	//   ....[145]....
        /*0a34*/ 	.word	0x000097c0
        /*0a38*/ 	.word	0x00000000
        /*0a3c*/ 	.word	0x00000080
        /*0a40*/ 	.short	0x010a
        /*0a42*/ 	.byte	0xff
	.zero		1


	//   ....[146]....
        /*0a44*/ 	.word	0x00009820
        /*0a48*/ 	.word	0x00000000
        /*0a4c*/ 	.word	0x00000088
        /*0a50*/ 	.short	0x010a
        /*0a52*/ 	.byte	0xff
	.zero		1


	//   ....[147]....
        /*0a54*/ 	.word	0x00009880
        /*0a58*/ 	.word	0x00000000
        /*0a5c*/ 	.word	0x00000090
        /*0a60*/ 	.short	0x010a
        /*0a62*/ 	.byte	0xff
	.zero		1


	//   ....[148]....
        /*0a64*/ 	.word	0x000098e0
        /*0a68*/ 	.word	0x00000000
        /*0a6c*/ 	.word	0x00000098
        /*0a70*/ 	.short	0x010a
        /*0a72*/ 	.byte	0xff
	.zero		1


	//   ....[149]....
        /*0a74*/ 	.word	0x00009940
        /*0a78*/ 	.word	0x00000000
        /*0a7c*/ 	.word	0x00000080
        /*0a80*/ 	.short	0x010a
        /*0a82*/ 	.byte	0xff
	.zero		1


	//   ....[150]....
        /*0a84*/ 	.word	0x000099a0
        /*0a88*/ 	.word	0x00000000
        /*0a8c*/ 	.word	0x00000088
        /*0a90*/ 	.short	0x010a
        /*0a92*/ 	.byte	0xff
	.zero		1


	//   ....[151]....
        /*0a94*/ 	.word	0x00009a00
        /*0a98*/ 	.word	0x00000000
        /*0a9c*/ 	.word	0x00000090
        /*0aa0*/ 	.short	0x010a
        /*0aa2*/ 	.byte	0xff
	.zero		1


	//   ....[152]....
        /*0aa4*/ 	.word	0x00009a50
        /*0aa8*/ 	.word	0x00000003
        /*0aac*/ 	.word	0x000000b0
        /*0ab0*/ 	.short	0x010a
        /*0ab2*/ 	.byte	0xff
	.zero		1


	//   ....[153]....
        /*0ab4*/ 	.word	0x00009ab0
        /*0ab8*/ 	.word	0x00000002
        /*0abc*/ 	.word	0x00000060
        /*0ac0*/ 	.short	0x010a
        /*0ac2*/ 	.byte	0xff
	.zero		1


	//   ....[154]....
        /*0ac4*/ 	.word	0x00009b00
        /*0ac8*/ 	.word	0x00000047
        /*0acc*/ 	.word	0x000000d0
        /*0ad0*/ 	.short	0x010a
        /*0ad2*/ 	.byte	0xff
	.zero		1


	//   ....[155]....
        /*0ad4*/ 	.word	0x00009b50
        /*0ad8*/ 	.word	0x00000002
        /*0adc*/ 	.word	0x00000060
        /*0ae0*/ 	.short	0x010a
        /*0ae2*/ 	.byte	0xff
	.zero		1


	//   ....[156]....
        /*0ae4*/ 	.word	0x00009ba0
        /*0ae8*/ 	.word	0x00000000
        /*0aec*/ 	.word	0x00000060
        /*0af0*/ 	.short	0x010a
        /*0af2*/ 	.byte	0xff
	.zero		1


	//   ....[157]....
        /*0af4*/ 	.word	0x00009bf0
        /*0af8*/ 	.word	0x00000000
        /*0afc*/ 	.word	0x00000060
        /*0b00*/ 	.short	0x010a
        /*0b02*/ 	.byte	0xff
	.zero		1


	//----- nvinfo : EIATTR_NUM_MBARRIERS
	.align		4
.L_47:
        /*0b04*/ 	.byte	0x03, 0x38
        /*0b06*/ 	.short	0x0027


	//----- nvinfo : EIATTR_EXIT_INSTR_OFFSETS
	.align		4
        /*0b08*/ 	.byte	0x04, 0x1c
        /*0b0a*/ 	.short	(.L_49 - .L_48)


	//   ....[0]....
.L_48:
        /*0b0c*/ 	.word	0x00002f00


	//   ....[1]....
        /*0b10*/ 	.word	0x000033f0


	//   ....[2]....
        /*0b14*/ 	.word	0x00003450


	//   ....[3]....
        /*0b18*/ 	.word	0x00004990


	//   ....[4]....
        /*0b1c*/ 	.word	0x00005c80


	//   ....[5]....
        /*0b20*/ 	.word	0x00005cc0


	//   ....[6]....
        /*0b24*/ 	.word	0x00008d60


	//   ....[7]....
        /*0b28*/ 	.word	0x00008dd0


	//   ....[8]....
        /*0b2c*/ 	.word	0x00008e00


	//   ....[9]....
        /*0b30*/ 	.word	0x00008e70


	//----- nvinfo : EIATTR_MAX_THREADS
	.align		4
.L_49:
        /*0b34*/ 	.byte	0x04, 0x05
        /*0b36*/ 	.short	(.L_51 - .L_50)
.L_50:
        /*0b38*/ 	.word	0x00000100
        /*0b3c*/ 	.word	0x00000001
        /*0b40*/ 	.word	0x00000001


	//----- nvinfo : EIATTR_CRS_STACK_SIZE
	.align		4
.L_51:
        /*0b44*/ 	.byte	0x04, 0x1e
        /*0b46*/ 	.short	(.L_53 - .L_52)
.L_52:
        /*0b48*/ 	.word	0x00000000


	//----- nvinfo : EIATTR_CBANK_PARAM_SIZE
	.align		4
.L_53:
        /*0b4c*/ 	.byte	0x03, 0x19
        /*0b4e*/ 	.short	0x0800


	//----- nvinfo : EIATTR_PARAM_CBANK
	.align		4
        /*0b50*/ 	.byte	0x04, 0x0a
        /*0b52*/ 	.short	(.L_55 - .L_54)
	.align		4
.L_54:
        /*0b54*/ 	.word	index@(.nv.constant0._ZN7cutlass13device_kernelINS_4gemm6kernel13GemmUniversalIN4cute5tupleIJiiiiEEENS1_10collective13CollectiveMmaINS1_35MainloopSm100TmaUmmaWarpSpecializedILi6ELi2ELi4ENS5_IJNS4_1CILi2EEENSA_ILi4EEENSA_ILi1EEEEEEEENS5_IJNSA_ILi128EEESG_NSA_ILi64EEEEEEfNS5_IJlSD_lEEEfSJ_NS4_8TiledMMAINS4_8MMA_AtomIJNS4_23SM100_MMA_TF32_2x1SM_SSINS_10tfloat32_tESN_fLi128ELi128ELNS4_4UMMA5MajorE0ELSP_0ELNSO_7ScaleInE0ELSQ_0EEEEEENS4_6LayoutINS5_IJSD_SD_SD_EEENS5_IJNSA_ILi0EEESV_SV_EEEEENS5_IJNS4_10UnderscoreESY_SY_EEEEENS4_28SM100_TMA_2SM_LOAD_MULTICASTENS4_14ComposedLayoutINS4_7SwizzleILi3ELi4ELi3EEENS4_18smem_ptr_flag_bitsILi32EEENST_INS5_IJNSA_ILi8EEENSA_ILi32EEEEEENS5_IJS18_SD_EEEEEEEvNS4_8identityENS4_18SM100_TMA_2SM_LOADES1C_vS1D_EENS_8epilogue10collective18CollectiveEpilogueINS1G_23Sm100TmaWarpSpecializedILi4ELi2ELi16ELb1ELb0EEEJNS5_IJSH_SG_SH_EEENS5_IJNST_ISH_SD_EENST_INS5_IJNSA_ILi16EEESB_EEENS5_IJSD_SH_EEEEEEEEfSJ_fSJ_NS1G_6fusion15FusionCallbacksIS1K_NS1S_17LinearCombinationIffffLNS_15FloatRoundStyleE2EEES1L_S1R_JEEENS4_5SM1004TMEM4LOAD26SM100_TMEM_LOAD_32dp32b16xENS4_13SM90_TMA_LOADENS12_INS13_ILi2ELi4ELi3EEES16_NST_INS5_IJS17_S1N_EEENS5_IJS1N_SD_EEEEEEENS4_39AutoVectorizingCopyWithAssumedAlignmentILi128EEENS4_14SM90_TMA_STOREES27_S29_S29_EEEvvEEEEvNT_6ParamsE)
        /*0b58*/ 	.short	0x0380
        /*0b5a*/ 	.short	0x0800


	//----- nvinfo : EIATTR_SW_WAR
	.align		4
.L_55:
        /*0b5c*/ 	.byte	0x04, 0x36
        /*0b5e*/ 	.short	(.L_57 - .L_56)
.L_56:
        /*0b60*/ 	.word	0x00000008
.L_57:


//--------------------- .nv.callgraph             --------------------------
	.section	.nv.callgraph,"",@"SHT_CUDA_CALLGRAPH"
	.align	4
	.sectionentsize	8
	.align		4
        /*0000*/ 	.word	0x00000000
	.align		4
        /*0004*/ 	.word	0xffffffff
	.align		4
        /*0008*/ 	.word	index@(_ZN7cutlass13device_kernelINS_4gemm6kernel13GemmUniversalIN4cute5tupleIJiiiiEEENS1_10collective13CollectiveMmaINS1_35MainloopSm100TmaUmmaWarpSpecializedILi6ELi2ELi4ENS5_IJNS4_1CILi2EEENSA_ILi4EEENSA_ILi1EEEEEEEENS5_IJNSA_ILi128EEESG_NSA_ILi64EEEEEEfNS5_IJlSD_lEEEfSJ_NS4_8TiledMMAINS4_8MMA_AtomIJNS4_23SM100_MMA_TF32_2x1SM_SSINS_10tfloat32_tESN_fLi128ELi128ELNS4_4UMMA5MajorE0ELSP_0ELNSO_7ScaleInE0ELSQ_0EEEEEENS4_6LayoutINS5_IJSD_SD_SD_EEENS5_IJNSA_ILi0EEESV_SV_EEEEENS5_IJNS4_10UnderscoreESY_SY_EEEEENS4_28SM100_TMA_2SM_LOAD_MULTICASTENS4_14ComposedLayoutINS4_7SwizzleILi3ELi4ELi3EEENS4_18smem_ptr_flag_bitsILi32EEENST_INS5_IJNSA_ILi8EEENSA_ILi32EEEEEENS5_IJS18_SD_EEEEEEEvNS4_8identityENS4_18SM100_TMA_2SM_LOADES1C_vS1D_EENS_8epilogue10collective18CollectiveEpilogueINS1G_23Sm100TmaWarpSpecializedILi4ELi2ELi16ELb1ELb0EEEJNS5_IJSH_SG_SH_EEENS5_IJNST_ISH_SD_EENST_INS5_IJNSA_ILi16EEESB_EEENS5_IJSD_SH_EEEEEEEEfSJ_fSJ_NS1G_6fusion15FusionCallbacksIS1K_NS1S_17LinearCombinationIffffLNS_15FloatRoundStyleE2EEES1L_S1R_JEEENS4_5SM1004TMEM4LOAD26SM100_TMEM_LOAD_32dp32b16xENS4_13SM90_TMA_LOADENS12_INS13_ILi2ELi4ELi3EEES16_NST_INS5_IJS17_S1N_EEENS5_IJS1N_SD_EEEEEEENS4_39AutoVectorizingCopyWithAssumedAlignmentILi128EEENS4_14SM90_TMA_STOREES27_S29_S29_EEEvvEEEEvNT_6ParamsE)
	.align		4
        /*000c*/ 	.word	index@(__assertfail)
	.align		4
        /*0010*/ 	.word	0x00000000
	.align		4
        /*0014*/ 	.word	0xfffffffe
	.align		4
        /*0018*/ 	.word	0x00000000
	.align		4
        /*001c*/ 	.word	0xfffffffd
	.align		4
        /*0020*/ 	.word	0x00000000
	.align		4
        /*0024*/ 	.word	0xfffffffc


//--------------------- .nv.constant4             --------------------------
	.section	.nv.constant4,"a",@progbits
	.align	8
	.align		8
.nv.constant4:
        /*0000*/ 	.dword	__assertfail
	.align		8
        /*0008*/ 	.dword	__unnamed_1
	.align		8
        /*0010*/ 	.dword	__unnamed_2
	.align		8
        /*0018*/ 	.dword	_ZN40_INTERNAL_6282ca95_4_k_cu_385aa033_325894cuda3std3__45__cpo5beginE
	.align		8
        /*0020*/ 	.dword	_ZN40_INTERNAL_6282ca95_4_k_cu_385aa033_325894cuda3std3__45__cpo3endE
	.align		8
        /*0028*/ 	.dword	_ZN40_INTERNAL_6282ca95_4_k_cu_385aa033_325894cuda3std3__45__cpo6cbeginE
	.align		8
        /*0030*/ 	.dword	_ZN40_INTERNAL_6282ca95_4_k_cu_385aa033_325894cuda3std3__45__cpo4cendE
	.align		8
        /*0038*/ 	.dword	_ZN40_INTERNAL_6282ca95_4_k_cu_385aa033_325894cuda3std3__442_GLOBAL__N__6282ca95_4_k_cu_385aa033_325896ignoreE
	.align		8
        /*0040*/ 	.dword	_ZN40_INTERNAL_6282ca95_4_k_cu_385aa033_325894cuda3std3__419piecewise_constructE
	.align		8
        /*0048*/ 	.dword	_ZN40_INTERNAL_6282ca95_4_k_cu_385aa033_325894cuda3std3__48in_placeE
	.align		8
        /*0050*/ 	.dword	_ZN40_INTERNAL_6282ca95_4_k_cu_385aa033_325894cuda3std6ranges3__45__cpo4swapE
	.align		8
        /*0058*/ 	.dword	_ZN40_INTERNAL_6282ca95_4_k_cu_385aa033_325894cuda3std6ranges3__45__cpo9iter_moveE
	.align		8
        /*0060*/ 	.dword	_ZN40_INTERNAL_6282ca95_4_k_cu_385aa033_325894cute7productE
	.align		8
        /*0068*/ 	.dword	_ZN40_INTERNAL_6282ca95_4_k_cu_385aa033_325894cute1_E
	.align		8
        /*0070*/ 	.dword	$str$25
	.align		8
        /*0078*/ 	.dword	$str$26
	.align		8
        /*0080*/ 	.dword	$str$27
	.align		8
        /*0088*/ 	.dword	$str$28


//--------------------- .text._ZN7cutlass13device_kernelINS_4gemm6kernel13GemmUniversalIN4cute5tupleIJiiiiEEENS1_10collective13CollectiveMmaINS1_35MainloopSm100TmaUmmaWarpSpecializedILi6ELi2ELi4ENS5_IJNS4_1CILi2EEENSA_ILi4EEENSA_ILi1EEEEEEEENS5_IJNSA_ILi128EEESG_NSA_ILi64EEEEEEfNS5_IJlSD_lEEEfSJ_NS4_8TiledMMAINS4_8MMA_AtomIJNS4_23SM100_MMA_TF32_2x1SM_SSINS_10tfloat32_tESN_fLi128ELi128ELNS4_4UMMA5MajorE0ELSP_0ELNSO_7ScaleInE0ELSQ_0EEEEEENS4_6LayoutINS5_IJSD_SD_SD_EEENS5_IJNSA_ILi0EEESV_SV_EEEEENS5_IJNS4_10UnderscoreESY_SY_EEEEENS4_28SM100_TMA_2SM_LOAD_MULTICASTENS4_14ComposedLayoutINS4_7SwizzleILi3ELi4ELi3EEENS4_18smem_ptr_flag_bitsILi32EEENST_INS5_IJNSA_ILi8EEENSA_ILi32EEEEEENS5_IJS18_SD_EEEEEEEvNS4_8identityENS4_18SM100_TMA_2SM_LOADES1C_vS1D_EENS_8epilogue10collective18CollectiveEpilogueINS1G_23Sm100TmaWarpSpecializedILi4ELi2ELi16ELb1ELb0EEEJNS5_IJSH_SG_SH_EEENS5_IJNST_ISH_SD_EENST_INS5_IJNSA_ILi16EEESB_EEENS5_IJSD_SH_EEEEEEEEfSJ_fSJ_NS1G_6fusion15FusionCallbacksIS1K_NS1S_17LinearCombinationIffffLNS_15FloatRoundStyleE2EEES1L_S1R_JEEENS4_5SM1004TMEM4LOAD26SM100_TMEM_LOAD_32dp32b16xENS4_13SM90_TMA_LOADENS12_INS13_ILi2ELi4ELi3EEES16_NST_INS5_IJS17_S1N_EEENS5_IJS1N_SD_EEEEEEENS4_39AutoVectorizingCopyWithAssumedAlignmentILi128EEENS4_14SM90_TMA_STOREES27_S29_S29_EEEvvEEEEvNT_6ParamsE --------------------------
	.section	.text._ZN7cutlass13device_kernelINS_4gemm6kernel13GemmUniversalIN4cute5tupleIJiiiiEEENS1_10collective13CollectiveMmaINS1_35MainloopSm100TmaUmmaWarpSpecializedILi6ELi2ELi4ENS5_IJNS4_1CILi2EEENSA_ILi4EEENSA_ILi1EEEEEEEENS5_IJNSA_ILi128EEESG_NSA_ILi64EEEEEEfNS5_IJlSD_lEEEfSJ_NS4_8TiledMMAINS4_8MMA_AtomIJNS4_23SM100_MMA_TF32_2x1SM_SSINS_10tfloat32_tESN_fLi128ELi128ELNS4_4UMMA5MajorE0ELSP_0ELNSO_7ScaleInE0ELSQ_0EEEEEENS4_6LayoutINS5_IJSD_SD_SD_EEENS5_IJNSA_ILi0EEESV_SV_EEEEENS5_IJNS4_10UnderscoreESY_SY_EEEEENS4_28SM100_TMA_2SM_LOAD_MULTICASTENS4_14ComposedLayoutINS4_7SwizzleILi3ELi4ELi3EEENS4_18smem_ptr_flag_bitsILi32EEENST_INS5_IJNSA_ILi8EEENSA_ILi32EEEEEENS5_IJS18_SD_EEEEEEEvNS4_8identityENS4_18SM100_TMA_2SM_LOADES1C_vS1D_EENS_8epilogue10collective18CollectiveEpilogueINS1G_23Sm100TmaWarpSpecializedILi4ELi2ELi16ELb1ELb0EEEJNS5_IJSH_SG_SH_EEENS5_IJNST_ISH_SD_EENST_INS5_IJNSA_ILi16EEESB_EEENS5_IJSD_SH_EEEEEEEEfSJ_fSJ_NS1G_6fusion15FusionCallbacksIS1K_NS1S_17LinearCombinationIffffLNS_15FloatRoundStyleE2EEES1L_S1R_JEEENS4_5SM1004TMEM4LOAD26SM100_TMEM_LOAD_32dp32b16xENS4_13SM90_TMA_LOADENS12_INS13_ILi2ELi4ELi3EEES16_NST_INS5_IJS17_S1N_EEENS5_IJS1N_SD_EEEEEEENS4_39AutoVectorizingCopyWithAssumedAlignmentILi128EEENS4_14SM90_TMA_STOREES27_S29_S29_EEEvvEEEEvNT_6ParamsE,"ax",@progbits
	.align	128
.text._ZN7cutlass13device_kernelINS_4gemm6kernel13GemmUniversalIN4cute5tupleIJiiiiEEENS1_10collective13CollectiveMmaINS1_35MainloopSm100TmaUmmaWarpSpecializedILi6ELi2ELi4ENS5_IJNS4_1CILi2EEENSA_ILi4EEENSA_ILi1EEEEEEEENS5_IJNSA_ILi128EEESG_NSA_ILi64EEEEEEfNS5_IJlSD_lEEEfSJ_NS4_8TiledMMAINS4_8MMA_AtomIJNS4_23SM100_MMA_TF32_2x1SM_SSINS_10tfloat32_tESN_fLi128ELi128ELNS4_4UMMA5MajorE0ELSP_0ELNSO_7ScaleInE0ELSQ_0EEEEEENS4_6LayoutINS5_IJSD_SD_SD_EEENS5_IJNSA_ILi0EEESV_SV_EEEEENS5_IJNS4_10UnderscoreESY_SY_EEEEENS4_28SM100_TMA_2SM_LOAD_MULTICASTENS4_14ComposedLayoutINS4_7SwizzleILi3ELi4ELi3EEENS4_18smem_ptr_flag_bitsILi32EEENST_INS5_IJNSA_ILi8EEENSA_ILi32EEEEEENS5_IJS18_SD_EEEEEEEvNS4_8identityENS4_18SM100_TMA_2SM_LOADES1C_vS1D_EENS_8epilogue10collective18CollectiveEpilogueINS1G_23Sm100TmaWarpSpecializedILi4ELi2ELi16ELb1ELb0EEEJNS5_IJSH_SG_SH_EEENS5_IJNST_ISH_SD_EENST_INS5_IJNSA_ILi16EEESB_EEENS5_IJSD_SH_EEEEEEEEfSJ_fSJ_NS1G_6fusion15FusionCallbacksIS1K_NS1S_17LinearCombinationIffffLNS_15FloatRoundStyleE2EEES1L_S1R_JEEENS4_5SM1004TMEM4LOAD26SM100_TMEM_LOAD_32dp32b16xENS4_13SM90_TMA_LOADENS12_INS13_ILi2ELi4ELi3EEES16_NST_INS5_IJS17_S1N_EEENS5_IJS1N_SD_EEEEEEENS4_39AutoVectorizingCopyWithAssumedAlignmentILi128EEENS4_14SM90_TMA_STOREES27_S29_S29_EEEvvEEEEvNT_6ParamsE:
        .type           _ZN7cutlass13device_kernelINS_4gemm6kernel13GemmUniversalIN4cute5tupleIJiiiiEEENS1_10collective13CollectiveMmaINS1_35MainloopSm100TmaUmmaWarpSpecializedILi6ELi2ELi4ENS5_IJNS4_1CILi2EEENSA_ILi4EEENSA_ILi1EEEEEEEENS5_IJNSA_ILi128EEESG_NSA_ILi64EEEEEEfNS5_IJlSD_lEEEfSJ_NS4_8TiledMMAINS4_8MMA_AtomIJNS4_23SM100_MMA_TF32_2x1SM_SSINS_10tfloat32_tESN_fLi128ELi128ELNS4_4UMMA5MajorE0ELSP_0ELNSO_7ScaleInE0ELSQ_0EEEEEENS4_6LayoutINS5_IJSD_SD_SD_EEENS5_IJNSA_ILi0EEESV_SV_EEEEENS5_IJNS4_10UnderscoreESY_SY_EEEEENS4_28SM100_TMA_2SM_LOAD_MULTICASTENS4_14ComposedLayoutINS4_7SwizzleILi3ELi4ELi3EEENS4_18smem_ptr_flag_bitsILi32EEENST_INS5_IJNSA_ILi8EEENSA_ILi32EEEEEENS5_IJS18_SD_EEEEEEEvNS4_8identityENS4_18SM100_TMA_2SM_LOADES1C_vS1D_EENS_8epilogue10collective18CollectiveEpilogueINS1G_23Sm100TmaWarpSpecializedILi4ELi2ELi16ELb1ELb0EEEJNS5_IJSH_SG_SH_EEENS5_IJNST_ISH_SD_EENST_INS5_IJNSA_ILi16EEESB_EEENS5_IJSD_SH_EEEEEEEEfSJ_fSJ_NS1G_6fusion15FusionCallbacksIS1K_NS1S_17LinearCombinationIffffLNS_15FloatRoundStyleE2EEES1L_S1R_JEEENS4_5SM1004TMEM4LOAD26SM100_TMEM_LOAD_32dp32b16xENS4_13SM90_TMA_LOADENS12_INS13_ILi2ELi4ELi3EEES16_NST_INS5_IJS17_S1N_EEENS5_IJS1N_SD_EEEEEEENS4_39AutoVectorizingCopyWithAssumedAlignmentILi128EEENS4_14SM90_TMA_STOREES27_S29_S29_EEEvvEEEEvNT_6ParamsE,@function
        .size           _ZN7cutlass13device_kernelINS_4gemm6kernel13GemmUniversalIN4cute5tupleIJiiiiEEENS1_10collective13CollectiveMmaINS1_35MainloopSm100TmaUmmaWarpSpecializedILi6ELi2ELi4ENS5_IJNS4_1CILi2EEENSA_ILi4EEENSA_ILi1EEEEEEEENS5_IJNSA_ILi128EEESG_NSA_ILi64EEEEEEfNS5_IJlSD_lEEEfSJ_NS4_8TiledMMAINS4_8MMA_AtomIJNS4_23SM100_MMA_TF32_2x1SM_SSINS_10tfloat32_tESN_fLi128ELi128ELNS4_4UMMA5MajorE0ELSP_0ELNSO_7ScaleInE0ELSQ_0EEEEEENS4_6LayoutINS5_IJSD_SD_SD_EEENS5_IJNSA_ILi0EEESV_SV_EEEEENS5_IJNS4_10UnderscoreESY_SY_EEEEENS4_28SM100_TMA_2SM_LOAD_MULTICASTENS4_14ComposedLayoutINS4_7SwizzleILi3ELi4ELi3EEENS4_18smem_ptr_flag_bitsILi32EEENST_INS5_IJNSA_ILi8EEENSA_ILi32EEEEEENS5_IJS18_SD_EEEEEEEvNS4_8identityENS4_18SM100_TMA_2SM_LOADES1C_vS1D_EENS_8epilogue10collective18CollectiveEpilogueINS1G_23Sm100TmaWarpSpecializedILi4ELi2ELi16ELb1ELb0EEEJNS5_IJSH_SG_SH_EEENS5_IJNST_ISH_SD_EENST_INS5_IJNSA_ILi16EEESB_EEENS5_IJSD_SH_EEEEEEEEfSJ_fSJ_NS1G_6fusion15FusionCallbacksIS1K_NS1S_17LinearCombinationIffffLNS_15FloatRoundStyleE2EEES1L_S1R_JEEENS4_5SM1004TMEM4LOAD26SM100_TMEM_LOAD_32dp32b16xENS4_13SM90_TMA_LOADENS12_INS13_ILi2ELi4ELi3EEES16_NST_INS5_IJS17_S1N_EEENS5_IJS1N_SD_EEEEEEENS4_39AutoVectorizingCopyWithAssumedAlignmentILi128EEENS4_14SM90_TMA_STOREES27_S29_S29_EEEvvEEEEvNT_6ParamsE,(.L_x_207 - _ZN7cutlass13device_kernelINS_4gemm6kernel13GemmUniversalIN4cute5tupleIJiiiiEEENS1_10collective13CollectiveMmaINS1_35MainloopSm100TmaUmmaWarpSpecializedILi6ELi2ELi4ENS5_IJNS4_1CILi2EEENSA_ILi4EEENSA_ILi1EEEEEEEENS5_IJNSA_ILi128EEESG_NSA_ILi64EEEEEEfNS5_IJlSD_lEEEfSJ_NS4_8TiledMMAINS4_8MMA_AtomIJNS4_23SM100_MMA_TF32_2x1SM_SSINS_10tfloat32_tESN_fLi128ELi128ELNS4_4UMMA5MajorE0ELSP_0ELNSO_7ScaleInE0ELSQ_0EEEEEENS4_6LayoutINS5_IJSD_SD_SD_EEENS5_IJNSA_ILi0EEESV_SV_EEEEENS5_IJNS4_10UnderscoreESY_SY_EEEEENS4_28SM100_TMA_2SM_LOAD_MULTICASTENS4_14ComposedLayoutINS4_7SwizzleILi3ELi4ELi3EEENS4_18smem_ptr_flag_bitsILi32EEENST_INS5_IJNSA_ILi8EEENSA_ILi32EEEEEENS5_IJS18_SD_EEEEEEEvNS4_8identityENS4_18SM100_TMA_2SM_LOADES1C_vS1D_EENS_8epilogue10collective18CollectiveEpilogueINS1G_23Sm100TmaWarpSpecializedILi4ELi2ELi16ELb1ELb0EEEJNS5_IJSH_SG_SH_EEENS5_IJNST_ISH_SD_EENST_INS5_IJNSA_ILi16EEESB_EEENS5_IJSD_SH_EEEEEEEEfSJ_fSJ_NS1G_6fusion15FusionCallbacksIS1K_NS1S_17LinearCombinationIffffLNS_15FloatRoundStyleE2EEES1L_S1R_JEEENS4_5SM1004TMEM4LOAD26SM100_TMEM_LOAD_32dp32b16xENS4_13SM90_TMA_LOADENS12_INS13_ILi2ELi4ELi3EEES16_NST_INS5_IJS17_S1N_EEENS5_IJS1N_SD_EEEEEEENS4_39AutoVectorizingCopyWithAssumedAlignmentILi128EEENS4_14SM90_TMA_STOREES27_S29_S29_EEEvvEEEEvNT_6ParamsE)
        .other          _ZN7cutlass13device_kernelINS_4gemm6kernel13GemmUniversalIN4cute5tupleIJiiiiEEENS1_10collective13CollectiveMmaINS1_35MainloopSm100TmaUmmaWarpSpecializedILi6ELi2ELi4ENS5_IJNS4_1CILi2EEENSA_ILi4EEENSA_ILi1EEEEEEEENS5_IJNSA_ILi128EEESG_NSA_ILi64EEEEEEfNS5_IJlSD_lEEEfSJ_NS4_8TiledMMAINS4_8MMA_AtomIJNS4_23SM100_MMA_TF32_2x1SM_SSINS_10tfloat32_tESN_fLi128ELi128ELNS4_4UMMA5MajorE0ELSP_0ELNSO_7ScaleInE0ELSQ_0EEEEEENS4_6LayoutINS5_IJSD_SD_SD_EEENS5_IJNSA_ILi0EEESV_SV_EEEEENS5_IJNS4_10UnderscoreESY_SY_EEEEENS4_28SM100_TMA_2SM_LOAD_MULTICASTENS4_14ComposedLayoutINS4_7SwizzleILi3ELi4ELi3EEENS4_18smem_ptr_flag_bitsILi32EEENST_INS5_IJNSA_ILi8EEENSA_ILi32EEEEEENS5_IJS18_SD_EEEEEEEvNS4_8identityENS4_18SM100_TMA_2SM_LOADES1C_vS1D_EENS_8epilogue10collective18CollectiveEpilogueINS1G_23Sm100TmaWarpSpecializedILi4ELi2ELi16ELb1ELb0EEEJNS5_IJSH_SG_SH_EEENS5_IJNST_ISH_SD_EENST_INS5_IJNSA_ILi16EEESB_EEENS5_IJSD_SH_EEEEEEEEfSJ_fSJ_NS1G_6fusion15FusionCallbacksIS1K_NS1S_17LinearCombinationIffffLNS_15FloatRoundStyleE2EEES1L_S1R_JEEENS4_5SM1004TMEM4LOAD26SM100_TMEM_LOAD_32dp32b16xENS4_13SM90_TMA_LOADENS12_INS13_ILi2ELi4ELi3EEES16_NST_INS5_IJS17_S1N_EEENS5_IJS1N_SD_EEEEEEENS4_39AutoVectorizingCopyWithAssumedAlignmentILi128EEENS4_14SM90_TMA_STOREES27_S29_S29_EEEvvEEEEvNT_6ParamsE,@"STO_CUDA_ENTRY STV_DEFAULT"
_ZN7cutlass13device_kernelINS_4gemm6kernel13GemmUniversalIN4cute5tupleIJiiiiEEENS1_10collective13CollectiveMmaINS1_35MainloopSm100TmaUmmaWarpSpecializedILi6ELi2ELi4ENS5_IJNS4_1CILi2EEENSA_ILi4EEENSA_ILi1EEEEEEEENS5_IJNSA_ILi128EEESG_NSA_ILi64EEEEEEfNS5_IJlSD_lEEEfSJ_NS4_8TiledMMAINS4_8MMA_AtomIJNS4_23SM100_MMA_TF32_2x1SM_SSINS_10tfloat32_tESN_fLi128ELi128ELNS4_4UMMA5MajorE0ELSP_0ELNSO_7ScaleInE0ELSQ_0EEEEEENS4_6LayoutINS5_IJSD_SD_SD_EEENS5_IJNSA_ILi0EEESV_SV_EEEEENS5_IJNS4_10UnderscoreESY_SY_EEEEENS4_28SM100_TMA_2SM_LOAD_MULTICASTENS4_14ComposedLayoutINS4_7SwizzleILi3ELi4ELi3EEENS4_18smem_ptr_flag_bitsILi32EEENST_INS5_IJNSA_ILi8EEENSA_ILi32EEEEEENS5_IJS18_SD_EEEEEEEvNS4_8identityENS4_18SM100_TMA_2SM_LOADES1C_vS1D_EENS_8epilogue10collective18CollectiveEpilogueINS1G_23Sm100TmaWarpSpecializedILi4ELi2ELi16ELb1ELb0EEEJNS5_IJSH_SG_SH_EEENS5_IJNST_ISH_SD_EENST_INS5_IJNSA_ILi16EEESB_EEENS5_IJSD_SH_EEEEEEEEfSJ_fSJ_NS1G_6fusion15FusionCallbacksIS1K_NS1S_17LinearCombinationIffffLNS_15FloatRoundStyleE2EEES1L_S1R_JEEENS4_5SM1004TMEM4LOAD26SM100_TMEM_LOAD_32dp32b16xENS4_13SM90_TMA_LOADENS12_INS13_ILi2ELi4ELi3EEES16_NST_INS5_IJS17_S1N_EEENS5_IJS1N_SD_EEEEEEENS4_39AutoVectorizingCopyWithAssumedAlignmentILi128EEENS4_14SM90_TMA_STOREES27_S29_S29_EEEvvEEEEvNT_6ParamsE:
[----:B------:R-:W1:Y:S01]  /*0000*/  LDC R1, c[0x0][0x37c] ;  /* 0x0000df00ff017b82 */ /* 0x000e620000000800 */
[----:B------:R-:W2:Y:S01]  /*0010*/  S2R R68, SR_TID.X ;  /* 0x0000000000447919 */ /* 0x000ea20000002100 */
[----:B------:R-:W3:Y:S06]  /*0020*/  LDCU.64 UR8, c[0x0][0x890] ;  /* 0x00011200ff0877ac */ /* 0x000eec0008000a00 */
[----:B------:R-:W4:Y:S01]  /*0030*/  S2UR UR47, SR_CgaCtaId ;  /* 0x00000000002f79c3 */ /* 0x000f220000008800 */
[----:B------:R-:W-:Y:S02]  /*0040*/  PRMT R26, RZ, 0x7610, R26 ;  /* 0x00007610ff1a7816 */ /* 0x000fe4000000001a */
[----:B------:R-:W-:-:S02]  /*0050*/  ELECT P0, URZ, PT ;  /* 0x0000000000ff782f */ /* 0x000fc40003800000 */
[----:B---3--:R-:W-:-:S04]  /*0060*/  ISETP.NE.U32.AND P1, PT, RZ, UR8, PT ;  /* 0x00000008ff007c0c */ /* 0x008fc8000bf25070 */
[----:B------:R-:W-:Y:S01]  /*0070*/  ISETP.NE.AND.EX P2, PT, RZ, UR9, PT, P1 ;  /* 0x00000009ff007c0c */ /* 0x000fe2000bf45310 */
[----:B----4-:R-:W-:Y:S02]  /*0080*/  ULOP3.LUT UR68, UR47, 0x1, URZ, 0xc0, !UPT ;  /* 0x000000012f447892 */ /* 0x010fe4000f8ec0ff */
[----:B------:R-:W-:Y:S01]  /*0090*/  ULOP3.LUT UR69, UR47, 0x1, URZ, 0x3c, !UPT ;  /* 0x000000012f457892 */ /* 0x000fe2000f8e3cff */
[----:B--2---:R-:W-:-:S05]  /*00a0*/  SHF.R.U32.HI R56, RZ, 0x5, R68 ;  /* 0x00000005ff387819 */ /* 0x004fca0000011644 */
[----:B------:R-:W2:Y:S02]  /*00b0*/  SHFL.IDX PT, R0, R56, RZ, 0x1f ;  /* 0x00001fff38007589 */ /* 0x000ea400000e0000 */
[----:B--2---:R-:W-:Y:S02]  /*00c0*/  R2UR UR21, R0 ;  /* 0x00000000001572ca */ /* 0x004fe400000e0000 */
[----:B-1----:R-:W-:Y:S05]  /*00d0*/  @P2 BRA `(.L_x_0) ;  /* 0x0000000000302947 */ /* 0x002fea0003800000 */
[----:B------:R-:W1:Y:S02]  /*00e0*/  LDCU.64 UR4, c[0x0][0x888] ;  /* 0x00011100ff0477ac */ /* 0x000e640008000a00 */
[----:B-1----:R-:W-:-:S04]  /*00f0*/  UISETP.NE.U32.AND UP0, UPT, UR4, URZ, UPT ;  /* 0x000000ff0400728c */ /* 0x002fc8000bf05070 */
[----:B------:R-:W-:-:S09]  /*0100*/  UISETP.NE.AND.EX UP0, UPT, UR5, URZ, UPT, UP0 ;  /* 0x000000ff0500728c */ /* 0x000fd2000bf05300 */
[----:B------:R-:W-:Y:S05]  /*0110*/  BRA.U !UP0, `(.L_x_1) ;  /* 0x0000000108147547 */ /* 0x000fea000b800000 */
[----:B------:R-:W1:Y:S01]  /*0120*/  LDC.64 R2, c[0x0][0x888] ;  /* 0x00022200ff027b82 */ /* 0x000e620000000a00 */
[----:B------:R-:W1:Y:S02]  /*0130*/  LDCU.64 UR4, c[0x0][0x358] ;  /* 0x00006b00ff0477ac */ /* 0x000e640008000a00 */
[----:B-1----:R1:W5:Y:S01]  /*0140*/  LDG.E R27, desc[UR4][R2.64] ;  /* 0x00000004021b7981 */ /* 0x002362000c1e1900 */
[----:B------:R-:W-:Y:S01]  /*0150*/  HFMA2 R26, -RZ, RZ, 0, 5.9604644775390625e-08 ;  /* 0x00000001ff1a7431 */ /* 0x000fe200000001ff */
[----:B------:R-:W-:Y:S05]  /*0160*/  BRA `(.L_x_0) ;  /* 0x00000000000c7947 */ /* 0x000fea0003800000 */
.L_x_1:
[----:B------:R-:W1:Y:S01]  /*0170*/  LDCU UR4, c[0x0][0x880] ;  /* 0x00011000ff0477ac */ /* 0x000e620008000800 */
[----:B------:R-:W-:Y:S01]  /*0180*/  HFMA2 R26, -RZ, RZ, 0, 5.9604644775390625e-08 ;  /* 0x00000001ff1a7431 */ /* 0x000fe200000001ff */
[----:B-1----:R-:W-:-:S07]  /*0190*/  MOV R27, UR4 ;  /* 0x00000004001b7c02 */ /* 0x002fce0008000f00 */
.L_x_0:
[----:B------:R-:W2:Y:S02]  /*01a0*/  LDCU.64 UR4, c[0x0][0x8b0] ;  /* 0x00011600ff0477ac */ /* 0x000ea40008000a00 */
[----:B--2---:R-:W-:-:S04]  /*01b0*/  UISETP.NE.U32.AND UP0, UPT, UR4, URZ, UPT ;  /* 0x000000ff0400728c */ /* 0x004fc8000bf05070 */
[----:B------:R-:W-:-:S09]  /*01c0*/  UISETP.NE.AND.EX UP0, UPT, UR5, URZ, UPT, UP0 ;  /* 0x000000ff0500728c */ /* 0x000fd2000bf05300 */
[----:B------:R-:W-:Y:S05]  /*01d0*/  BRA.U UP0, `(.L_x_2) ;  /* 0x0000000100287547 */ /* 0x000fea000b800000 */
[----:B------:R-:W2:Y:S02]  /*01e0*/  LDCU.64 UR4, c[0x0][0x8a8] ;  /* 0x00011500ff0477ac */ /* 0x000ea40008000a00 */
[----:B--2---:R-:W-:-:S04]  /*01f0*/  UISETP.NE.U32.AND UP0, UPT, UR4, URZ, UPT ;  /* 0x000000ff0400728c */ /* 0x004fc8000bf05070 */
[----:B------:R-:W-:-:S09]  /*0200*/  UISETP.NE.AND.EX UP0, UPT, UR5, URZ, UPT, UP0 ;  /* 0x000000ff0500728c */ /* 0x000fd2000bf05300 */
[----:B------:R-:W-:Y:S05]  /*0210*/  BRA.U !UP0, `(.L_x_3) ;  /* 0x0000000108107547 */ /* 0x000fea000b800000 */
[----:B------:R-:W2:Y:S01]  /*0220*/  LDC.64 R24, c[0x0][0x8a8] ;  /* 0x00022a00ff187b82 */ /* 0x000ea20000000a00 */
[----:B------:R-:W2:Y:S02]  /*0230*/  LDCU.64 UR4, c[0x0][0x358] ;  /* 0x00006b00ff0477ac */ /* 0x000ea40008000a00 */
[----:B--2---:R2:W5:Y:S01]  /*0240*/  LDG.E R24, desc[UR4][R24.64] ;  /* 0x0000000418187981 */ /* 0x004562000c1e1900 */
[----:B------:R-:W-:Y:S05]  /*0250*/  BRA `(.L_x_2) ;  /* 0x0000000000087947 */ /* 0x000fea0003800000 */
.L_x_3:
[----:B------:R-:W2:Y:S02]  /*0260*/  LDCU UR4, c[0x0][0x8a0] ;  /* 0x00011400ff0477ac */ /* 0x000ea40008000800 */
[----:B--2---:R-:W-:Y:S02]  /*0270*/  MOV R24, UR4 ;  /* 0x0000000400187c02 */ /* 0x004fe40008000f00 */
.L_x_2:
[----:B------:R-:W-:Y:S01]  /*0280*/  IMAD.U32 R0, RZ, RZ, UR21 ;  /* 0x00000015ff007e24 */ /* 0x000fe2000f8e00ff */
[----:B------:R-:W-:Y:S04]  /*0290*/  BSSY.RECONVERGENT B0, `(.L_x_4) ;  /* 0x000000c000007945 */ /* 0x000fe80003800200 */
[C---:B------:R-:W-:Y:S02]  /*02a0*/  ISETP.NE.OR P3, PT, R0.reuse, 0x1, !P0 ;  /* 0x000000010000780c */ /* 0x040fe40004765670 */
[----:B------:R-:W-:-:S11]  /*02b0*/  ISETP.NE.OR P2, PT, R0, 0x3, !P0 ;  /* 0x000000030000780c */ /* 0x000fd60004745670 */
[----:B------:R-:W-:Y:S05]  /*02c0*/  @P3 BRA `(.L_x_5) ;  /* 0x0000000000203947 */ /* 0x000fea0003800000 */
[----:B------:R-:W3:Y:S02]  /*02d0*/  LDCU.64 UR4, c[0x0][0x348] ;  /* 0x00006900ff0477ac */ /* 0x000ee40008000a00 */
[----:B---3--:R-:W-:Y:S02]  /*02e0*/  UIADD3 UR6, UP1, UPT, UR4, 0x80, URZ ;  /* 0x0000008004067890 */ /* 0x008fe4000ff3e0ff */
[----:B------:R-:W-:Y:S02]  /*02f0*/  UIADD3 UR4, UP0, UPT, UR4, 0x180, URZ ;  /* 0x0000018004047890 */ /* 0x000fe4000ff1e0ff */
[----:B------:R-:W-:Y:S02]  /*0300*/  UIADD3.X UR7, UPT, UPT, URZ, UR5, URZ, UP1, !UPT ;  /* 0x00000005ff077290 */ /* 0x000fe40008ffe4ff */
[----:B------:R-:W-:-:S07]  /*0310*/  UIADD3.X UR5, UPT, UPT, URZ, UR5, URZ, UP0, !UPT ;  /* 0x00000005ff057290 */ /* 0x000fce00087fe4ff */
[----:B------:R3:W-:Y:S02]  /*0320*/  UTMACCTL.PF [UR6] ;  /* 0x00000000060079b9 */ /* 0x0007e40008040000 */
[----:B------:R3:W-:Y:S02]  /*0330*/  UTMACCTL.PF [UR4] ;  /* 0x00000000040079b9 */ /* 0x0007e40008040000 */
[----:B---3--:R-:W-:Y:S01]  /*0340*/  NOP ;  /* 0x0000000000007918 */ /* 0x008fe20000000000 */
.L_x_5:
[----:B------:R-:W-:Y:S05]  /*0350*/  BSYNC.RECONVERGENT B0 ;  /* 0x0000000000007941 */ /* 0x000fea0003800200 */
.L_x_4:
[----:B------:R-:W-:Y:S04]  /*0360*/  BSSY.RECONVERGENT B0, `(.L_x_6) ;  /* 0x000000a000007945 */ /* 0x000fe80003800200 */
        /* <DEDUP_REMOVED lines=9> */
.L_x_7:
[----:B------:R-:W-:Y:S05]  /*0400*/  BSYNC.RECONVERGENT B0 ;  /* 0x0000000000007941 */ /* 0x000fea0003800200 */
.L_x_6:
[----:B------:R-:W3:Y:S01]  /*0410*/  LDCU.64 UR4, c[0x0][0x888] ;  /* 0x00011100ff0477ac */ /* 0x000ee20008000a00 */
[----:B------:R-:W-:Y:S01]  /*0420*/  ISETP.NE.AND.EX P1, PT, RZ, UR9, PT, P1 ;  /* 0x00000009ff007c0c */ /* 0x000fe2000bf25310 */
[----:B------:R-:W-:Y:S01]  /*0430*/  UPLOP3.LUT UP4, UPT, UPT, UPT, UPT, 0x80, 0x8 ;  /* 0x000000000008789c */ /* 0x000fe20003f8f070 */
[----:B---3--:R-:W-:-:S04]  /*0440*/  ISETP.NE.U32.AND P2, PT, RZ, UR4, PT ;  /* 0x00000004ff007c0c */ /* 0x008fc8000bf45070 */
[----:B------:R-:W-:-:S13]  /*0450*/  ISETP.NE.AND.EX P2, PT, RZ, UR5, PT, P2 ;  /* 0x00000005ff007c0c */ /* 0x000fda000bf45320 */
[----:B------:R-:W-:Y:S05]  /*0460*/  @P2 BRA P1, `(.L_x_8) ;  /* 0x0000000000282947 */ /* 0x000fea0000800000 */
[----:B------:R-:W-:Y:S01]  /*0470*/  UISETP.NE.U32.AND UP0, UPT, UR8, URZ, UPT ;  /* 0x000000ff0800728c */ /* 0x000fe2000bf05070 */
[----:B-----5:R-:W-:Y:S01]  /*0480*/  FSETP.NEU.AND P1, PT, R27, RZ, PT ;  /* 0x000000ff1b00720b */ /* 0x020fe20003f2d000 */
[----:B------:R-:W-:Y:S02]  /*0490*/  UISETP.NE.U32.AND UP2, UPT, UR4, URZ, UPT ;  /* 0x000000ff0400728c */ /* 0x000fe4000bf45070 */
[----:B------:R-:W-:Y:S02]  /*04a0*/  UISETP.NE.AND.EX UP1, UPT, UR9, URZ, UPT, UP0 ;  /* 0x000000ff0900728c */ /* 0x000fe4000bf25300 */
[----:B------:R-:W-:-:S04]  /*04b0*/  UISETP.NE.AND.EX UP0, UPT, UR5, URZ, UPT, UP2 ;  /* 0x000000ff0500728c */ /* 0x000fc8000bf05320 */
[----:B------:R-:W-:-:S04]  /*04c0*/  USEL UR4, URZ, 0xffffffff, UP0 ;  /* 0xffffffffff047887 */ /* 0x000fc80008000000 */
[----:B------:R-:W-:Y:S01]  /*04d0*/  VOTEU.ANY UP0, P1 ;  /* 0x0000000000ff7886 */ /* 0x000fe20000800100 */
[----:B------:R-:W-:-:S04]  /*04e0*/  @!UP1 USEL UR4, URZ, 0xffffffff, UP0 ;  /* 0xffffffffff049887 */ /* 0x000fc80008000000 */
[----:B------:R-:W-:-:S04]  /*04f0*/  ULOP3.LUT UR4, UR4, 0x1, URZ, 0xc0, !UPT ;  /* 0x0000000104047892 */ /* 0x000fc8000f8ec0ff */
[----:B------:R-:W-:-:S11]  /*0500*/  UISETP.NE.U32.AND UP4, UPT, UR4, 0x1, UPT ;  /* 0x000000010400788c */ /* 0x000fd6000bf85070 */
.L_x_8:
[----:B------:R-:W3:Y:S01]  /*0510*/  SHFL.IDX PT, R0, R56, RZ, 0x1f ;  /* 0x00001fff38007589 */ /* 0x000ee200000e0000 */
[----:B------:R-:W-:-:S04]  /*0520*/  UISETP.NE.AND UP0, UPT, UR21, 0x2, UPT ;  /* 0x000000021500788c */ /* 0x000fc8000bf05270 */
[----:B------:R-:W-:Y:S02]  /*0530*/  UISETP.EQ.AND UP1, UPT, UR68, URZ, !UP0 ;  /* 0x000000ff4400728c */ /* 0x000fe4000c722270 */
[----:B------:R-:W-:-:S04]  /*0540*/  USEL UR46, URZ, 0x1, UP0 ;  /* 0x00000001ff2e7887 */ /* 0x000fc80008000000 */
[----:B------:R-:W-:Y:S02]  /*0550*/  PLOP3.LUT P4, PT, P0, PT, UP1, 0x80, 0x8 ;  /* 0x000000000008781c */ /* 0x000fe4000078f018 */
[----:B---3--:R-:W-:-:S13]  /*0560*/  ISETP.NE.AND P1, PT, R0, RZ, PT ;  /* 0x000000ff0000720c */ /* 0x008fda0003f25270 */
[----:B------:R-:W-:Y:S05]  /*0570*/  @P1 BRA `(.L_x_9) ;  /* 0x0000000000641947 */ /* 0x000fea0003800000 */
[----:B------:R-:W-:Y:S01]  /*0580*/  UMOV UR4, 0x400 ;  /* 0x0000040000047882 */ /* 0x000fe20000000000 */
[----:B------:R-:W-:Y:S01]  /*0590*/  UMOV UR8, 0x1 ;  /* 0x0000000100087882 */ /* 0x000fe20000000000 */
[----:B------:R-:W-:Y:S01]  /*05a0*/  UMOV UR6, 0x4 ;  /* 0x0000000400067882 */ /* 0x000fe20000000000 */
[----:B------:R-:W-:Y:S02]  /*05b0*/  ULEA UR4, UR47, UR4, 0x18 ;  /* 0x000000042f047291 */ /* 0x000fe4000f8ec0ff */
[----:B------:R-:W-:-:S04]  /*05c0*/  UIADD3 UR8, UPT, UPT, -UR8, 0x100000, URZ ;  /* 0x0010000008087890 */ /* 0x000fc8000fffe1ff */
[----:B------:R-:W-:Y:S02]  /*05d0*/  USHF.L.U32 UR9, UR8, 0xb, URZ ;  /* 0x0000000b08097899 */ /* 0x000fe400080006ff */
[----:B------:R-:W-:Y:S02]  /*05e0*/  USHF.L.U32 UR8, UR8, 0x1, URZ ;  /* 0x0000000108087899 */ /* 0x000fe400080006ff */
[----:B------:R-:W-:-:S04]  /*05f0*/  UIADD3 UR6, UPT, UPT, -UR6, 0x100000, URZ ;  /* 0x0010000006067890 */ /* 0x000fc8000fffe1ff */
[----:B------:R-:W-:Y:S02]  /*0600*/  USHF.L.U32 UR7, UR6, 0xb, URZ ;  /* 0x0000000b06077899 */ /* 0x000fe400080006ff */
[----:B------:R-:W-:Y:S01]  /*0610*/  USHF.L.U32 UR6, UR6, 0x1, URZ ;  /* 0x0000000106067899 */ /* 0x000fe200080006ff */
[----:B------:R-:W-:Y:S01]  /*0620*/  ELECT P1, URZ, PT ;  /* 0x0000000000ff782f */ /* 0x000fe20003820000 */
[----:B------:R-:W3:Y:S02]  /*0630*/  FENCE.VIEW.ASYNC.S ;  /* 0x00000000000073c6 */ /* 0x000ee40000000000 */
[----:B---3--:R3:W4:Y:S08]  /*0640*/  SYNCS.EXCH.64 URZ, [UR4], UR8 ;  /* 0x0000000804ff75b2 */ /* 0x0087300008000100 */
[----:B------:R3:W1:Y:S01]  /*0650*/  SYNCS.EXCH.64 URZ, [UR4+0x30], UR6 ;  /* 0x0000300604ff75b2 */ /* 0x0006620008000100 */
        /* <DEDUP_REMOVED lines=10> */
[----:B------:R-:W-:Y:S01]  /*0700*/  NOP ;  /* 0x0000000000007918 */ /* 0x000fe20000000000 */
.L_x_9:
[----:B------:R-:W2:Y:S01]  /*0710*/  SHFL.IDX PT, R0, R56, RZ, 0x1f ;  /* 0x00001fff38007589 */ /* 0x000ea200000e0000 */
[----:B------:R-:W-:Y:S01]  /*0720*/  NOP ;  /* 0x0000000000007918 */ /* 0x000fe20000000000 */
[----:B--2---:R-:W-:-:S13]  /*0730*/  ISETP.NE.AND P1, PT, R0, 0x1, PT ;  /* 0x000000010000780c */ /* 0x004fda0003f25270 */
[----:B------:R-:W-:Y:S05]  /*0740*/  @P1 BRA `(.L_x_10) ;  /* 0x0000000000541947 */ /* 0x000fea0003800000 */
[----:B---3--:R-:W-:Y:S01]  /*0750*/  UMOV UR4, 0x400 ;  /* 0x0000040000047882 */ /* 0x008fe20000000000 */
        /* <DEDUP_REMOVED lines=10> */
[----:B------:R-:W2:Y:S02]  /*0800*/  FENCE.VIEW.ASYNC.S ;  /* 0x00000000000073c6 */ /* 0x000ea40000000000 */
[----:B--2---:R2:W3:Y:S08]  /*0810*/  SYNCS.EXCH.64 URZ, [UR4+0x60], UR8 ;  /* 0x0000600804ff75b2 */ /* 0x0044f00008000100 */
        /* <DEDUP_REMOVED lines=8> */
.L_x_10:
[----:B------:R-:W4:Y:S01]  /*08a0*/  SHFL.IDX PT, R0, R56, RZ, 0x1f ;  /* 0x00001fff38007589 */ /* 0x000f2200000e0000 */
[----:B------:R-:W-:Y:S01]  /*08b0*/  NOP ;  /* 0x0000000000007918 */ /* 0x000fe20000000000 */
[----:B----4-:R-:W-:-:S13]  /*08c0*/  ISETP.NE.AND P1, PT, R0, 0x3, PT ;  /* 0x000000030000780c */ /* 0x010fda0003f25270 */
[----:B------:R-:W-:Y:S05]  /*08d0*/  @P1 BRA `(.L_x_11) ;  /* 0x00000000002c1947 */ /* 0x000fea0003800000 */
[----:B--23--:R-:W-:Y:S01]  /*08e0*/  UMOV UR6, 0x400 ;  /* 0x0000040000067882 */ /* 0x00cfe20000000000 */
[----:B------:R-:W-:Y:S01]  /*08f0*/  UMOV UR4, 0x20 ;  /* 0x0000002000047882 */ /* 0x000fe20000000000 */
[----:B------:R-:W-:Y:S02]  /*0900*/  ULEA UR6, UR47, UR6, 0x18 ;  /* 0x000000062f067291 */ /* 0x000fe4000f8ec0ff */
[----:B------:R-:W-:-:S04]  /*0910*/  UIADD3 UR4, UPT, UPT, -UR4, 0x100000, URZ ;  /* 0x0010000004047890 */ /* 0x000fc8000fffe1ff */
[----:B------:R-:W-:Y:S02]  /*0920*/  USHF.L.U32 UR5, UR4, 0xb, URZ ;  /* 0x0000000b04057899 */ /* 0x000fe400080006ff */
[----:B------:R-:W-:Y:S01]  /*0930*/  USHF.L.U32 UR4, UR4, 0x1, URZ ;  /* 0x0000000104047899 */ /* 0x000fe200080006ff */
[----:B------:R-:W-:Y:S01]  /*0940*/  ELECT P1, URZ, PT ;  /* 0x0000000000ff782f */ /* 0x000fe20003820000 */
[----:B------:R-:W2:Y:S10]  /*0950*/  FENCE.VIEW.ASYNC.S ;  /* 0x00000000000073c6 */ /* 0x000eb40000000000 */
[----:B--2---:R4:W2:Y:S01]  /*0960*/  SYNCS.EXCH.64 URZ, [UR6+0xa0], UR4 ;  /* 0x0000a00406ff75b2 */ /* 0x0048a20008000100 */
[----:B------:R4:W3:Y:S02]  /*0970*/  SYNCS.EXCH.64 URZ, [UR6+0xa8], UR4 ;  /* 0x0000a80406ff75b2 */ /* 0x0008e40008000100 */
[----:B----4-:R-:W-:Y:S01]  /*0980*/  NOP ;  /* 0x0000000000007918 */ /* 0x010fe20000000000 */
.L_x_11:
[----:B------:R-:W4:Y:S01]  /*0990*/  SHFL.IDX PT, R0, R56, RZ, 0x1f ;  /* 0x00001fff38007589 */ /* 0x000f2200000e0000 */
[----:B------:R-:W-:Y:S01]  /*09a0*/  NOP ;  /* 0x0000000000007918 */ /* 0x000fe20000000000 */
[----:B----4-:R-:W-:-:S13]  /*09b0*/  ISETP.NE.AND P1, PT, R0, 0x4, PT ;  /* 0x000000040000780c */ /* 0x010fda0003f25270 */
[----:B------:R-:W-:Y:S05]  /*09c0*/  @P1 BRA `(.L_x_12) ;  /* 0x0000000000481947 */ /* 0x000fea0003800000 */
[----:B--23--:R-:W-:Y:S01]  /*09d0*/  UMOV UR4, 0x720 ;  /* 0x0000072000047882 */ /* 0x00cfe20000000000 */
[----:B------:R-:W-:Y:S01]  /*09e0*/  UMOV UR6, 0x400 ;  /* 0x0000040000067882 */ /* 0x000fe20000000000 */
[----:B------:R-:W-:Y:S01]  /*09f0*/  USEL UR4, UR4, 0x620, UP4 ;  /* 0x0000062004047887 */ /* 0x000fe2000a000000 */
        /* <DEDUP_REMOVED lines=10> */
[----:B--2---:R4:W2:Y:S08]  /*0aa0*/  SYNCS.EXCH.64 URZ, [UR6+0xb0], UR8 ;  /* 0x0000b00806ff75b2 */ /* 0x0048b00008000100 */
[----:B------:R4:W3:Y:S01]  /*0ab0*/  SYNCS.EXCH.64 URZ, [UR6+0xc0], UR4 ;  /* 0x0000c00406ff75b2 */ /* 0x0008e20008000100 */
[----:B------:R4:W1:Y:S01]  /*0ac0*/  SYNCS.EXCH.64 URZ, [UR6+0xb8], UR8 ;  /* 0x0000b80806ff75b2 */ /* 0x0008620008000100 */
[----:B------:R4:W1:Y:S02]  /*0ad0*/  SYNCS.EXCH.64 URZ, [UR6+0xc8], UR4 ;  /* 0x0000c80406ff75b2 */ /* 0x0008640008000100 */
[----:B----4-:R-:W-:Y:S01]  /*0ae0*/  NOP ;  /* 0x0000000000007918 */ /* 0x010fe20000000000 */
.L_x_12:
[----:B------:R-:W4:Y:S01]  /*0af0*/  SHFL.IDX PT, R0, R56, RZ, 0x1f ;  /* 0x00001fff38007589 */ /* 0x000f2200000e0000 */
[----:B------:R-:W-:Y:S01]  /*0b00*/  NOP ;  /* 0x0000000000007918 */ /* 0x000fe20000000000 */
[----:B----4-:R-:W-:-:S13]  /*0b10*/  ISETP.NE.AND P1, PT, R0, 0x5, PT ;  /* 0x000000050000780c */ /* 0x010fda0003f25270 */
[----:B------:R-:W-:Y:S05]  /*0b20*/  @P1 BRA `(.L_x_13) ;  /* 0x0000000000541947 */ /* 0x000fea0003800000 */
[----:B--23--:R-:W-:Y:S01]  /*0b30*/  UMOV UR4, 0x400 ;  /* 0x0000040000047882 */ /* 0x00cfe20000000000 */
        /* <DEDUP_REMOVED lines=14> */
[----:B------:R4:W1:Y:S01]  /*0c20*/  SYNCS.EXCH.64 URZ, [UR4+0xf8], UR8 ;  /* 0x0000f80804ff75b2 */ /* 0x0008620008000100 */
[----:B------:R4:W1:Y:S01]  /*0c30*/  SYNCS.EXCH.64 URZ, [UR4+0xe0], UR6 ;  /* 0x0000e00604ff75b2 */ /* 0x0008620008000100 */
[----:B------:R4:W1:Y:S01]  /*0c40*/  SYNCS.EXCH.64 URZ, [UR4+0x100], UR8 ;  /* 0x0001000804ff75b2 */ /* 0x0008620008000100 */
[----:B------:R4:W1:Y:S01]  /*0c50*/  SYNCS.EXCH.64 URZ, [UR4+0xe8], UR6 ;  /* 0x0000e80604ff75b2 */ /* 0x0008620008000100 */
[----:B------:R4:W1:Y:S02]  /*0c60*/  SYNCS.EXCH.64 URZ, [UR4+0x108], UR8 ;  /* 0x0001080804ff75b2 */ /* 0x0008640008000100 */
[----:B----4-:R-:W-:Y:S01]  /*0c70*/  NOP ;  /* 0x0000000000007918 */ /* 0x010fe20000000000 */
.L_x_13:
[----:B------:R-:W4:Y:S01]  /*0c80*/  SHFL.IDX PT, R0, R56, RZ, 0x1f ;  /* 0x00001fff38007589 */ /* 0x000f2200000e0000 */
[----:B------:R-:W-:Y:S01]  /*0c90*/  ISETP.NE.OR P0, PT, RZ, UR21, !P0 ;  /* 0x00000015ff007c0c */ /* 0x000fe2000c705670 */
        /* <DEDUP_REMOVED lines=12> */
[----:B------:R4:W3:Y:S01]  /*0d60*/  SYNCS.EXCH.64 URZ, [UR4+0x120], UR6 ;  /* 0x0001200604ff75b2 */ /* 0x0008e20008000100 */
[----:B------:R4:W1:Y:S01]  /*0d70*/  SYNCS.EXCH.64 URZ, [UR4+0x118], UR6 ;  /* 0x0001180604ff75b2 */ /* 0x0008620008000100 */
[----:B------:R4:W1:Y:S02]  /*0d80*/  SYNCS.EXCH.64 URZ, [UR4+0x128], UR6 ;  /* 0x0001280604ff75b2 */ /* 0x0008640008000100 */
[----:B----4-:R-:W-:Y:S01]  /*0d90*/  NOP ;  /* 0x0000000000007918 */ /* 0x010fe20000000000 */
.L_x_14:
[----:B------:R-:W-:Y:S01]  /*0da0*/  VOTEU.ALL UP0, P0 ;  /* 0x0000000000ff7886 */ /* 0x000fe20000000000 */
[----:B--23--:R-:W-:Y:S01]  /*0db0*/  UMOV UR4, 0x20 ;  /* 0x0000002000047882 */ /* 0x00cfe20000000000 */
[----:B------:R-:W2:Y:S01]  /*0dc0*/  LDCU UR7, c[0x0][0x36c] ;  /* 0x00006d80ff0777ac */ /* 0x000ea20008000800 */
[----:B------:R-:W-:Y:S01]  /*0dd0*/  NOP ;  /* 0x0000000000007918 */ /* 0x000fe20000000000 */
[----:B------:R-:W-:Y:S01]  /*0de0*/  LOP3.LUT R0, R68, 0x1f, RZ, 0xc0, !PT ;  /* 0x0000001f44007812 */ /* 0x000fe200078ec0ff */
[----:B------:R-:W-:Y:S01]  /*0df0*/  @!UP0 UMOV UR6, 0x400 ;  /* 0x0000040000068882 */ /* 0x000fe20000000000 */
[----:B------:R-:W-:-:S04]  /*0e00*/  @!UP0 UIADD3 UR4, UPT, UPT, -UR4, 0x100000, URZ ;  /* 0x0010000004048890 */ /* 0x000fc8000fffe1ff */
[----:B------:R-:W-:Y:S02]  /*0e10*/  @!UP0 USHF.L.U32 UR5, UR4, 0xb, URZ ;  /* 0x0000000b04058899 */ /* 0x000fe400080006ff */
[----:B------:R-:W-:Y:S02]  /*0e20*/  @!UP0 USHF.L.U32 UR4, UR4, 0x1, URZ ;  /* 0x0000000104048899 */ /* 0x000fe400080006ff */
[----:B------:R-:W-:Y:S01]  /*0e30*/  @!UP0 ULEA UR6, UR47, UR6, 0x18 ;  /* 0x000000062f068291 */ /* 0x000fe2000f8ec0ff */
[----:B------:R-:W-:Y:S01]  /*0e40*/  VOTEU.ALL UP0, P0 ;  /* 0x0000000000ff7886 */ /* 0x000fe20000000000 */
[----:B------:R-:W-:Y:S02]  /*0e50*/  UISETP.NE.AND UP5, UPT, UR21, URZ, UPT ;  /* 0x000000ff1500728c */ /* 0x000fe4000bfa5270 */
[----:B--2---:R-:W-:Y:S01]  /*0e60*/  UISETP.EQ.U32.AND UP6, UPT, UR7, 0x1, UPT ;  /* 0x000000010700788c */ /* 0x004fe2000bfc2070 */
[----:B------:R-:W2:Y:S07]  /*0e70*/  FENCE.VIEW.ASYNC.S ;  /* 0x00000000000073c6 */ /* 0x000eae0000000000 */
[----:B--2---:R2:W3:Y:S01]  /*0e80*/  @!UP0 SYNCS.EXCH.64 URZ, [UR6+0x130], UR4 ;  /* 0x0001300406ff85b2 */ /* 0x0044e20008000100 */
[----:B------:R-:W-:Y:S05]  /*0e90*/  BRA.U !UP6, `(.L_x_15) ;  /* 0x000000010e087547 */ /* 0x000fea000b800000 */
[----:B-1-3--:R-:W-:Y:S01]  /*0ea0*/  UCGABAR_ARV ;  /* 0x00000000000079c7 */ /* 0x00afe20008000000 */
[----:B------:R-:W-:Y:S05]  /*0eb0*/  BRA `(.L_x_16) ;  /* 0x0000000000047947 */ /* 0x000fea0003800000 */
.L_x_15:
[----:B-1-3--:R-:W-:Y:S01]  /*0ec0*/  NOP ;  /* 0x0000000000007918 */ /* 0x00afe20000000000 */
.L_x_16:
[----:B------:R-:W1:Y:S01]  /*0ed0*/  S2UR UR24, SR_CTAID.X ;  /* 0x00000000001879c3 */ /* 0x000e620000002500 */
[----:B------:R-:W-:-:S05]  /*0ee0*/  CS2R.32 R57, SR_CgaSize ;  /* 0x0000000000397805 */ /* 0x000fca0000008a00 */
[----:B------:R-:W-:-:S05]  /*0ef0*/  IMAD R57, R57, -0xa0, RZ ;  /* 0xffffff6039397824 */ /* 0x000fca00078e02ff */
[----:B--2---:R-:W-:-:S14]  /*0f00*/  R2UR UR5, R57 ;  /* 0x00000000390572ca */ /* 0x004fdc00000e0000 */
[----:B------:R-:W2:Y:S01]  /*0f10*/  LDCU UR5, c[0x0][UR5+0x2b0] ;  /* 0x00005600050577ac */ /* 0x000ea20008000800 */
[----:B------:R-:W-:-:S05]  /*0f20*/  CS2R.32 R57, SR_CgaSize ;  /* 0x0000000000397805 */ /* 0x000fca0000008a00 */
[----:B------:R-:W-:-:S05]  /*0f30*/  IMAD R57, R57, -0xa0, RZ ;  /* 0xffffff6039397824 */ /* 0x000fca00078e02ff */
[----:B------:R-:W-:-:S14]  /*0f40*/  R2UR UR4, R57 ;  /* 0x00000000390472ca */ /* 0x000fdc00000e0000 */
[----:B------:R-:W3:Y:S01]  /*0f50*/  LDCU UR4, c[0x0][UR4+0x2b4] ;  /* 0x00005680040477ac */ /* 0x000ee20008000800 */
[----:B------:R-:W4:Y:S01]  /*0f60*/  S2UR UR20, SR_CTAID.Y ;  /* 0x00000000001479c3 */ /* 0x000f220000002600 */
[----:B------:R-:W-:-:S05]  /*0f70*/  CS2R.32 R57, SR_CgaSize ;  /* 0x0000000000397805 */ /* 0x000fca0000008a00 */
[----:B------:R-:W-:-:S05]  /*0f80*/  IMAD R57, R57, -0xa0, RZ ;  /* 0xffffff6039397824 */ /* 0x000fca00078e02ff */
[----:B------:R-:W-:-:S14]  /*0f90*/  R2UR UR7, R57 ;  /* 0x00000000390772ca */ /* 0x000fdc00000e0000 */
[----:B------:R-:W3:Y:S01]  /*0fa0*/  LDCU UR7, c[0x0][UR7+0x2a0] ;  /* 0x00005400070777ac */ /* 0x000ee20008000800 */
[----:B------:R-:W-:-:S05]  /*0fb0*/  CS2R.32 R57, SR_CgaSize ;  /* 0x0000000000397805 */ /* 0x000fca0000008a00 */
[----:B------:R-:W-:-:S05]  /*0fc0*/  IMAD R57, R57, -0xa0, RZ ;  /* 0xffffff6039397824 */ /* 0x000fca00078e02ff */
[----:B------:R-:W-:-:S14]  /*0fd0*/  R2UR UR63, R57 ;  /* 0x00000000393f72ca */ /* 0x000fdc00000e0000 */
[----:B------:R-:W3:Y:S01]  /*0fe0*/  LDCU UR63, c[0x0][UR63+0x2a4] ;  /* 0x000054803f3f77ac */ /* 0x000ee20008000800 */
[----:B------:R-:W-:Y:S01]  /*0ff0*/  UISETP.GT.U32.AND UP0, UPT, UR68, 0xffff, UPT ;  /* 0x0000ffff4400788c */ /* 0x000fe2000bf04070 */
[----:B------:R-:W3:Y:S01]  /*1000*/  LDCU UR25, c[0x0][0xb24] ;  /* 0x00016480ff1977ac */ /* 0x000ee20008000800 */
[----:B------:R-:W3:Y:S01]  /*1010*/  LDCU UR45, c[0x0][0xb24] ;  /* 0x00016480ff2d77ac */ /* 0x000ee20008000800 */
[----:B-1----:R-:W-:Y:S01]  /*1020*/  I2FP.F32.U32 R3, UR24 ;  /* 0x0000001800037c45 */ /* 0x002fe20008201000 */
[----:B------:R-:W1:Y:S04]  /*1030*/  LDCU UR27, c[0x0][0xb30] ;  /* 0x00016600ff1b77ac */ /* 0x000e680008000800 */
[----:B--2---:R-:W-:Y:S01]  /*1040*/  FMUL R3, R3, UR5 ;  /* 0x0000000503037c20 */ /* 0x004fe20008400000 */
[----:B------:R-:W-:Y:S01]  /*1050*/  USHF.L.U32 UR37, UR47, 0x8, URZ ;  /* 0x000000082f257899 */ /* 0x000fe200080006ff */
[----:B----4-:R-:W-:Y:S01]  /*1060*/  I2FP.F32.U32 R2, UR20 ;  /* 0x0000001400027c45 */ /* 0x010fe20008201000 */
[----:B------:R-:W-:Y:S01]  /*1070*/  UMOV UR12, 0x55 ;  /* 0x00000055000c7882 */ /* 0x000fe20000000000 */
[----:B------:R-:W-:-:S02]  /*1080*/  USHF.L.U32 UR11, UR24, 0x6, URZ ;  /* 0x00000006180b7899 */ /* 0x000fc400080006ff */
[----:B------:R-:W2:Y:S01]  /*1090*/  F2I.U32.TRUNC.NTZ R3, R3 ;  /* 0x0000000300037305 */ /* 0x000ea2000020f000 */
[----:B------:R-:W-:Y:S01]  /*10a0*/  USEL UR31, UR68, 0xffff, !UP0 ;  /* 0x0000ffff441f7887 */ /* 0x000fe2000c000000 */
[----:B---3--:R-:W-:-:S06]  /*10b0*/  FMUL R2, R2, UR4 ;  /* 0x0000000402027c20 */ /* 0x008fcc0008400000 */
[----:B------:R-:W3:Y:S01]  /*10c0*/  F2I.U32.TRUNC.NTZ R2, R2 ;  /* 0x0000000200027305 */ /* 0x000ee2000020f000 */
[----:B--2---:R-:W-:Y:S02]  /*10d0*/  R2UR UR4, R3 ;  /* 0x00000000030472ca */ /* 0x004fe400000e0000 */
[----:B------:R-:W-:Y:S02]  /*10e0*/  PRMT R3, RZ, 0x7610, R3 ;  /* 0x00007610ff037816 */ /* 0x000fe40000000003 */
[----:B---3--:R-:W-:Y:S02]  /*10f0*/  R2UR UR6, R2 ;  /* 0x00000000020672ca */ /* 0x008fe400000e0000 */
[----:B------:R-:W-:-:S07]  /*1100*/  PRMT R2, RZ, 0x7610, R2 ;  /* 0x00007610ff027816 */ /* 0x000fce0000000002 */
[----:B------:R-:W-:-:S04]  /*1110*/  UIADD3 UR5, UPT, UPT, -UR4, URZ, URZ ;  /* 0x000000ff04057290 */ /* 0x000fc8000fffe1ff */
[----:B------:R-:W-:Y:S02]  /*1120*/  UIMAD UR5, UR7, UR5, UR24 ;  /* 0x00000005070572a4 */ /* 0x000fe4000f8e0218 */
[----:B------:R-:W-:-:S04]  /*1130*/  UIADD3 UR4, UPT, UPT, -UR6, URZ, URZ ;  /* 0x000000ff06047290 */ /* 0x000fc8000fffe1ff */
[----:B------:R-:W-:Y:S01]  /*1140*/  IMAD.U32 R57, RZ, RZ, UR5 ;  /* 0x00000005ff397e24 */ /* 0x000fe2000f8e00ff */
[----:B------:R-:W-:Y:S01]  /*1150*/  UIMAD UR63, UR63, UR4, UR20 ;  /* 0x000000043f3f72a4 */ /* 0x000fe2000f8e0214 */
[----:B-1----:R-:W-:Y:S11]  /*1160*/  BRA.U UP5, `(.L_x_17) ;  /* 0x0000000105607547 */ /* 0x002ff6000b800000 */
[----:B------:R-:W-:-:S13]  /*1170*/  R2UR UR4, R57 ;  /* 0x00000000390472ca */ /* 0x000fda00000e0000 */
[----:B------:R-:W-:Y:S02]  /*1180*/  UISETP.GT.U32.AND UP0, UPT, UR4, 0x1, UPT ;  /* 0x000000010400788c */ /* 0x000fe4000bf04070 */
[----:B------:R-:W-:Y:S02]  /*1190*/  ULOP3.LUT UR10, UR4, 0xfffffffe, URZ, 0xc0, !UPT ;  /* 0xfffffffe040a7892 */ /* 0x000fe4000f8ec0ff */
[----:B------:R-:W-:Y:S02]  /*11a0*/  UISETP.NE.AND UP3, UPT, UR63, URZ, UP0 ;  /* 0x000000ff3f00728c */ /* 0x000fe40008765270 */
[----:B------:R-:W-:Y:S02]  /*11b0*/  UISETP.NE.AND UP2, UPT, UR63, 0x1, UP0 ;  /* 0x000000013f00788c */ /* 0x000fe40008745270 */
[----:B------:R-:W-:Y:S02]  /*11c0*/  UISETP.NE.AND UP1, UPT, UR63, 0x2, UP0 ;  /* 0x000000023f00788c */ /* 0x000fe40008725270 */
[----:B------:R-:W-:-:S02]  /*11d0*/  UISETP.NE.AND UP0, UPT, UR63, 0x3, UP0 ;  /* 0x000000033f00788c */ /* 0x000fc40008705270 */
[----:B------:R-:W-:Y:S02]  /*11e0*/  USEL UR6, URZ, 0x1, UP3 ;  /* 0x00000001ff067887 */ /* 0x000fe40009800000 */
[----:B------:R-:W-:Y:S02]  /*11f0*/  USEL UR5, URZ, 0x4, UP2 ;  /* 0x00000004ff057887 */ /* 0x000fe40009000000 */
[----:B------:R-:W-:Y:S02]  /*1200*/  USEL UR4, URZ, 0x10, UP1 ;  /* 0x00000010ff047887 */ /* 0x000fe40008800000 */
[----:B------:R-:W-:Y:S02]  /*1210*/  USEL UR9, URZ, 0x40, UP0 ;  /* 0x00000040ff097887 */ /* 0x000fe40008000000 */
[----:B------:R-:W-:Y:S02]  /*1220*/  USEL UR8, URZ, 0x2, UP3 ;  /* 0x00000002ff087887 */ /* 0x000fe40009800000 */
[----:B------:R-:W-:-:S02]  /*1230*/  UIADD3 UR4, UPT, UPT, UR4, UR5, UR6 ;  /* 0x0000000504047290 */ /* 0x000fc4000fffe006 */
[----:B------:R-:W-:Y:S02]  /*1240*/  USEL UR6, URZ, 0x20, UP1 ;  /* 0x00000020ff067887 */ /* 0x000fe40008800000 */
[----:B------:R-:W-:Y:S02]  /*1250*/  USEL UR7, URZ, 0x8, UP2 ;  /* 0x00000008ff077887 */ /* 0x000fe40009000000 */
[----:B------:R-:W-:Y:S02]  /*1260*/  UIADD3 UR5, UPT, UPT, UR8, UR9, UR4 ;  /* 0x0000000908057290 */ /* 0x000fe4000fffe004 */
[----:B------:R-:W-:Y:S02]  /*1270*/  ULEA UR4, UR63, UR10, 0x1 ;  /* 0x0000000a3f047291 */ /* 0x000fe4000f8e08ff */
[----:B------:R-:W-:Y:S02]  /*1280*/  USEL UR8, URZ, 0x80, UP0 ;  /* 0x00000080ff087887 */ /* 0x000fe40008000000 */
[----:B------:R-:W-:-:S03]  /*1290*/  UIADD3 UR5, UPT, UPT, UR6, UR7, UR5 ;  /* 0x0000000706057290 */ /* 0x000fc6000fffe005 */
[----:B------:R-:W-:Y:S01]  /*12a0*/  UMOV UR6, 0x3 ;  /* 0x0000000300067882 */ /* 0x000fe20000000000 */
[----:B------:R-:W-:Y:S02]  /*12b0*/  UIADD3 UR5, UPT, UPT, UR5, UR8, URZ ;  /* 0x0000000805057290 */ /* 0x000fe4000fffe0ff */
[----:B------:R-:W-:-:S04]  /*12c0*/  USHF.L.U32 UR4, UR6, UR4, URZ ;  /* 0x0000000406047299 */ /* 0x000fc800080006ff */
[----:B------:R-:W-:Y:S02]  /*12d0*/  MOV R3, UR5 ;  /* 0x0000000500037c02 */ /* 0x000fe40008000f00 */
[----:B------:R-:W-:-:S07]  /*12e0*/  IMAD.U32 R2, RZ, RZ, UR4 ;  /* 0x00000004ff027e24 */ /* 0x000fce000f8e00ff */
.L_x_17:
[----:B------:R-:W1:Y:S01]  /*12f0*/  S2UR UR36, SR_CTAID.Z ;  /* 0x00000000002479c3 */ /* 0x000e620000002700 */
[----:B------:R-:W-:Y:S02]  /*1300*/  UISETP.GE.AND UP0, UPT, UR25, 0x1, UPT ;  /* 0x000000011900788c */ /* 0x000fe4000bf06270 */
[----:B------:R-:W-:Y:S02]  /*1310*/  ULOP3.LUT UR31, UR31, 0xffff, URZ, 0xc0, !UPT ;  /* 0x0000ffff1f1f7892 */ /* 0x000fe4000f8ec0ff */
[----:B------:R-:W-:Y:S02]  /*1320*/  UISETP.NE.AND UP3, UPT, UR21, 0x2, UPT ;  /* 0x000000021500788c */ /* 0x000fe4000bf65270 */
[----:B------:R-:W-:Y:S02]  /*1330*/  ULOP3.LUT UR37, UR37, 0x600, URZ, 0xc0, !UPT ;  /* 0x0000060025257892 */ /* 0x000fe4000f8ec0ff */
[----:B------:R-:W-:Y:S02]  /*1340*/  ULOP3.LUT UR55, UR11, 0x40, URZ, 0xc0, !UPT ;  /* 0x000000400b377892 */ /* 0x000fe4000f8ec0ff */
[----:B------:R-:W-:Y:S01]  /*1350*/  USHF.L.U32 UR31, UR12, UR31, URZ ;  /* 0x0000001f0c1f7299 */ /* 0x000fe200080006ff */
[----:B------:R-:W-:Y:S11]  /*1360*/  BRA.U !UP0, `(.L_x_18) ;  /* 0x0000000108d47547 */ /* 0x000ff6000b800000 */
[----:B------:R-:W2:Y:S01]  /*1370*/  LDCU.128 UR12, c[0x0][0xb10] ;  /* 0x00016200ff0c77ac */ /* 0x000ea20008000c00 */
[----:B------:R-:W3:Y:S01]  /*1380*/  LDCU UR6, c[0x0][0x370] ;  /* 0x00006e00ff0677ac */ /* 0x000ee20008000800 */
[----:B------:R-:W4:Y:S01]  /*1390*/  LDCU UR5, c[0x0][0x374] ;  /* 0x00006e80ff0577ac */ /* 0x000f220008000800 */
[----:B------:R-:W1:Y:S01]  /*13a0*/  LDCU UR26, c[0x0][0xb0c] ;  /* 0x00016180ff1a77ac */ /* 0x000e620008000800 */
[----:B------:R-:W1:Y:S01]  /*13b0*/  LDCU UR7, c[0x0][0xb20] ;  /* 0x00016400ff0777ac */ /* 0x000e620008000800 */
[----:B------:R-:W1:Y:S01]  /*13c0*/  LDCU.64 UR8, c[0x0][0xb28] ;  /* 0x00016500ff0877ac */ /* 0x000e620008000a00 */
[----:B--2---:R-:W-:Y:S02]  /*13d0*/  UISETP.NE.AND UP0, UPT, UR14, 0x1, UPT ;  /* 0x000000010e00788c */ /* 0x004fe4000bf05270 */
[----:B----4-:R-:W-:Y:S02]  /*13e0*/  UIMAD.WIDE.U32 UR10, UR5, UR15, URZ ;  /* 0x0000000f050a72a5 */ /* 0x010fe4000f8e00ff */
[----:B---3--:R-:W-:-:S02]  /*13f0*/  UIMAD.WIDE.U32 UR18, UR6, UR12, URZ ;  /* 0x0000000c061272a5 */ /* 0x008fc4000f8e00ff */
[----:B-1----:R-:W-:Y:S02]  /*1400*/  UISETP.NE.AND UP1, UPT, UR26, 0x1, UPT ;  /* 0x000000011a00788c */ /* 0x002fe4000bf25270 */
[----:B------:R-:W-:Y:S01]  /*1410*/  UISETP.NE.AND UP2, UPT, UR25, 0x1, UPT ;  /* 0x000000011900788c */ /* 0x000fe2000bf45270 */
[----:B------:R-:W-:Y:S02]  /*1420*/  UMOV UR10, UR11 ;  /* 0x0000000b000a7c82 */ /* 0x000fe40008000000 */
[----:B------:R-:W-:Y:S01]  /*1430*/  UMOV UR18, UR19 ;  /* 0x0000001300127c82 */ /* 0x000fe20008000000 */
[----:B------:R-:W-:Y:S02]  /*1440*/  @UP0 USHF.R.U32.HI UR5, URZ, UR7, UR10 ;  /* 0x00000007ff050299 */ /* 0x000fe4000801160a */
[----:B------:R-:W-:Y:S02]  /*1450*/  UIMAD.WIDE.U32 UR22, UR20, UR15, URZ ;  /* 0x0000000f141672a5 */ /* 0x000fe4000f8e00ff */
[----:B------:R-:W-:-:S02]  /*1460*/  UIMAD.WIDE.U32 UR10, UR5, UR8, URZ ;  /* 0x00000008050a72a5 */ /* 0x000fc4000f8e00ff */
[----:B------:R-:W-:Y:S02]  /*1470*/  @UP1 USHF.R.U32.HI UR6, URZ, UR13, UR18 ;  /* 0x0000000dff061299 */ /* 0x000fe40008011612 */
[----:B------:R-:W-:Y:S02]  /*1480*/  UIMAD.WIDE.U32 UR16, UR24, UR12, URZ ;  /* 0x0000000c181072a5 */ /* 0x000fe4000f8e00ff */
[----:B------:R-:W-:Y:S01]  /*1490*/  UIMAD.WIDE.U32 UR18, UR6, UR8, URZ ;  /* 0x00000008061272a5 */ /* 0x000fe2000f8e00ff */
[----:B------:R-:W-:Y:S01]  /*14a0*/  UMOV UR4, UR23 ;  /* 0x0000001700047c82 */ /* 0x000fe20008000000 */
[----:B------:R-:W-:Y:S01]  /*14b0*/  UMOV UR10, UR11 ;  /* 0x0000000b000a7c82 */ /* 0x000fe20008000000 */
[----:B------:R-:W-:Y:S02]  /*14c0*/  USHF.R.U32.HI UR4, URZ, UR7, UR4 ;  /* 0x00000007ff047299 */ /* 0x000fe40008011604 */
[----:B------:R-:W-:Y:S02]  /*14d0*/  @UP2 USHF.R.U32.HI UR5, URZ, UR9, UR10 ;  /* 0x00000009ff052299 */ /* 0x000fe4000801160a */
[----:B------:R-:W-:Y:S01]  /*14e0*/  UMOV UR7, UR19 ;  /* 0x0000001300077c82 */ /* 0x000fe20008000000 */
[----:B------:R-:W-:Y:S01]  /*14f0*/  UMOV UR16, UR17 ;  /* 0x0000001100107c82 */ /* 0x000fe20008000000 */
[----:B------:R-:W-:-:S02]  /*1500*/  @UP2 USHF.R.U32.HI UR6, URZ, UR9, UR7 ;  /* 0x00000009ff062299 */ /* 0x000fc40008011607 */
[----:B------:R-:W-:Y:S02]  /*1510*/  USHF.R.U32.HI UR13, URZ, UR13, UR16 ;  /* 0x0000000dff0d7299 */ /* 0x000fe40008011610 */
[----:B------:R-:W-:Y:S02]  /*1520*/  USEL UR4, UR20, UR4, !UP0 ;  /* 0x0000000414047287 */ /* 0x000fe4000c000000 */
[----:B------:R-:W-:Y:S02]  /*1530*/  UIMAD UR7, UR5, UR25, URZ ;  /* 0x00000019050772a4 */ /* 0x000fe4000f8e02ff */
[----:B------:R-:W-:Y:S02]  /*1540*/  USEL UR5, UR24, UR13, !UP1 ;  /* 0x0000000d18057287 */ /* 0x000fe4000c800000 */
[----:B------:R-:W-:Y:S02]  /*1550*/  UIMAD UR12, UR6, UR25, URZ ;  /* 0x00000019060c72a4 */ /* 0x000fe4000f8e02ff */
[----:B------:R-:W-:-:S02]  /*1560*/  UISETP.GE.AND UP0, UPT, UR4, UR7, UPT ;  /* 0x000000070400728c */ /* 0x000fc4000bf06270 */
[----:B------:R-:W-:Y:S02]  /*1570*/  UIMAD.WIDE.U32 UR10, UR4, UR8, URZ ;  /* 0x00000008040a72a5 */ /* 0x000fe4000f8e00ff */
[----:B------:R-:W-:Y:S02]  /*1580*/  UISETP.GE.OR UP0, UPT, UR5, UR12, UP0 ;  /* 0x0000000c0500728c */ /* 0x000fe40008706670 */
[----:B------:R-:W-:Y:S02]  /*1590*/  UIMAD.WIDE.U32 UR12, UR5, UR8, URZ ;  /* 0x00000008050c72a5 */ /* 0x000fe4000f8e00ff */
[----:B------:R-:W-:Y:S01]  /*15a0*/  UIADD3 UR10, UPT, UPT, -UR4, URZ, URZ ;  /* 0x000000ff040a7290 */ /* 0x000fe2000fffe1ff */
[----:B------:R-:W-:Y:S01]  /*15b0*/  UMOV UR8, UR11 ;  /* 0x0000000b00087c82 */ /* 0x000fe20008000000 */
[----:B------:R-:W-:Y:S02]  /*15c0*/  UIADD3 UR11, UPT, UPT, -UR5, URZ, URZ ;  /* 0x000000ff050b7290 */ /* 0x000fe4000fffe1ff */
[----:B------:R-:W-:-:S03]  /*15d0*/  USHF.R.U32.HI UR8, URZ, UR9, UR8 ;  /* 0x00000009ff087299 */ /* 0x000fc60008011608 */
[----:B------:R-:W-:Y:S01]  /*15e0*/  @!UP0 UMOV UR7, UR13 ;  /* 0x0000000d00078c82 */ /* 0x000fe20008000000 */
[----:B------:R-:W-:Y:S02]  /*15f0*/  UIMAD UR20, UR14, UR10, UR20 ;  /* 0x0000000a0e1472a4 */ /* 0x000fe4000f8e0214 */
[----:B------:R-:W-:Y:S02]  /*1600*/  USEL UR8, UR4, UR8, !UP2 ;  /* 0x0000000804087287 */ /* 0x000fe4000d000000 */
[----:B------:R-:W-:Y:S02]  /*1610*/  @!UP0 USHF.R.U32.HI UR7, URZ, UR9, UR7 ;  /* 0x00000009ff078299 */ /* 0x000fe40008011607 */
[----:B------:R-:W-:Y:S02]  /*1620*/  UIADD3 UR9, UPT, UPT, -UR8, URZ, URZ ;  /* 0x000000ff08097290 */ /* 0x000fe4000fffe1ff */
[----:B------:R-:W-:Y:S02]  /*1630*/  @!UP0 USEL UR7, UR5, UR7, !UP2 ;  /* 0x0000000705078287 */ /* 0x000fe4000d000000 */
[----:B------:R-:W-:-:S02]  /*1640*/  UIMAD UR9, UR25, UR9, UR4 ;  /* 0x00000009190972a4 */ /* 0x000fc4000f8e0204 */
[----:B------:R-:W-:Y:S02]  /*1650*/  @!UP0 UIADD3 UR8, UPT, UPT, UR8, -UR7, URZ ;  /* 0x8000000708088290 */ /* 0x000fe4000fffe0ff */
[----:B------:R-:W-:Y:S02]  /*1660*/  @!UP0 UIMAD UR6, UR9, UR6, UR7 ;  /* 0x00000006090682a4 */ /* 0x000fe4000f8e0207 */
[----:B------:R-:W-:Y:S02]  /*1670*/  @!UP0 UIMAD UR4, UR8, UR25, UR5 ;  /* 0x00000019080482a4 */ /* 0x000fe4000f8e0205 */
[----:B------:R-:W-:Y:S02]  /*1680*/  UIMAD UR24, UR26, UR11, UR24 ;  /* 0x0000000b1a1872a4 */ /* 0x000fe4000f8e0218 */
[----:B------:R-:W-:Y:S01]  /*1690*/  UIMAD UR20, UR4, UR14, UR20 ;  /* 0x0000000e041472a4 */ /* 0x000fe2000f8e0214 */
[----:B------:R-:W-:Y:S02]  /*16a0*/  @!UP0 UMOV UR5, UR6 ;  /* 0x0000000600058c82 */ /* 0x000fe40008000000 */
[----:B------:R-:W-:-:S12]  /*16b0*/  UIMAD UR24, UR5, UR26, UR24 ;  /* 0x0000001a051872a4 */ /* 0x000fd8000f8e0218 */
.L_x_18:
[----:B------:R-:W-:-:S09]  /*16c0*/  UISETP.NE.AND UP0, UPT, UR27, 0x1, UPT ;  /* 0x000000011b00788c */ /* 0x000fd2000bf05270 */
[----:B------:R-:W-:Y:S05]  /*16d0*/  BRA.U UP0, `(.L_x_19) ;  /* 0x0000000100447547 */ /* 0x000fea000b800000 */
[----:B------:R-:W2:Y:S01]  /*16e0*/  LDCU.128 UR8, c[0x0][0xb10] ;  /* 0x00016200ff0877ac */ /* 0x000ea20008000c00 */
[----:B------:R-:W3:Y:S01]  /*16f0*/  LDCU UR12, c[0x0][0xb0c] ;  /* 0x00016180ff0c77ac */ /* 0x000ee20008000800 */
[----:B------:R-:W4:Y:S01]  /*1700*/  LDCU UR13, c[0x0][0xb20] ;  /* 0x00016400ff0d77ac */ /* 0x000f220008000800 */
[----:B--2---:R-:W-:Y:S02]  /*1710*/  UIMAD.WIDE.U32 UR6, UR24, UR8, URZ ;  /* 0x00000008180672a5 */ /* 0x004fe4000f8e00ff */
[----:B------:R-:W-:Y:S02]  /*1720*/  UIMAD.WIDE.U32 UR4, UR20, UR11, URZ ;  /* 0x0000000b140472a5 */ /* 0x000fe4000f8e00ff */
[----:B---3--:R-:W-:Y:S02]  /*1730*/  UISETP.NE.AND UP1, UPT, UR12, 0x1, UPT ;  /* 0x000000010c00788c */ /* 0x008fe4000bf25270 */
[----:B------:R-:W-:Y:S01]  /*1740*/  UISETP.NE.AND UP0, UPT, UR10, 0x1, UPT ;  /* 0x000000010a00788c */ /* 0x000fe2000bf05270 */
[----:B------:R-:W-:-:S02]  /*1750*/  UMOV UR6, UR7 ;  /* 0x0000000700067c82 */ /* 0x000fc40008000000 */
[----:B------:R-:W-:Y:S01]  /*1760*/  UMOV UR4, UR5 ;  /* 0x0000000500047c82 */ /* 0x000fe20008000000 */
[----:B------:R-:W-:Y:S02]  /*1770*/  USHF.R.U32.HI UR6, URZ, UR9, UR6 ;  /* 0x00000009ff067299 */ /* 0x000fe40008011606 */
[----:B----4-:R-:W-:Y:S02]  /*1780*/  USHF.R.U32.HI UR4, URZ, UR13, UR4 ;  /* 0x0000000dff047299 */ /* 0x010fe40008011604 */
[----:B------:R-:W-:Y:S02]  /*1790*/  USEL UR5, UR24, UR6, !UP1 ;  /* 0x0000000618057287 */ /* 0x000fe4000c800000 */
[----:B------:R-:W-:-:S04]  /*17a0*/  USEL UR4, UR20, UR4, !UP0 ;  /* 0x0000000414047287 */ /* 0x000fc8000c000000 */
[----:B------:R-:W-:Y:S02]  /*17b0*/  UIADD3 UR6, UPT, UPT, UR5, -UR4, URZ ;  /* 0x8000000405067290 */ /* 0x000fe4000fffe0ff */
[----:B------:R-:W-:Y:S02]  /*17c0*/  UIADD3 UR4, UPT, UPT, -UR5, UR4, URZ ;  /* 0x0000000405047290 */ /* 0x000fe4000fffe1ff */
[----:B------:R-:W-:Y:S02]  /*17d0*/  UIMAD UR20, UR6, UR10, UR20 ;  /* 0x0000000a061472a4 */ /* 0x000fe4000f8e0214 */
[----:B------:R-:W-:-:S12]  /*17e0*/  UIMAD UR24, UR4, UR12, UR24 ;  /* 0x0000000c041872a4 */ /* 0x000fd8000f8e0218 */
.L_x_19:
[----:B------:R-:W-:Y:S05]  /*17f0*/  BRA.U !UP6, `(.L_x_20) ;  /* 0x000000010e0c7547 */ /* 0x000fea000b800000 */
[----:B------:R-:W-:Y:S01]  /*1800*/  UCGABAR_WAIT ;  /* 0x0000000000007dc7 */ /* 0x000fe20008000000 */
[----:B------:R-:W-:Y:S01]  /*1810*/  CCTL.IVALL ;  /* 0x00000000ff00798f */ /* 0x000fe20002000000 */
[----:B------:R-:W-:Y:S05]  /*1820*/  BRA `(.L_x_21) ;  /* 0x0000000000047947 */ /* 0x000fea0003800000 */
.L_x_20:
[----:B------:R-:W-:Y:S06]  /*1830*/  BAR.SYNC.DEFER_BLOCKING 0x0 ;  /* 0x0000000000007b1d */ /* 0x000fec0000010000 */
.L_x_21:
[----:B------:R-:W-:Y:S05]  /*1840*/  BRA.U UP3, `(.L_x_22) ;  /* 0x0000001503b47547 */ /* 0x000fea000b800000 */
[----:B------:R-:W2:Y:S01]  /*1850*/  LDCU UR6, c[0x0][0x38c] ;  /* 0x00007180ff0677ac */ /* 0x000ea20008000800 */
[----:B------:R-:W-:Y:S01]  /*1860*/  PLOP3.LUT P2, PT, PT, PT, UP4, 0x80, 0x8 ;  /* 0x000000000008781c */ /* 0x000fe20003f4f048 */
[----:B------:R-:W-:Y:S01]  /*1870*/  IMAD.MOV.U32 R12, RZ, RZ, 0x1 ;  /* 0x00000001ff0c7424 */ /* 0x000fe200078e00ff */
[----:B------:R-:W-:Y:S02]  /*1880*/  ISETP.NE.AND P3, PT, R0, RZ, P4 ;  /* 0x000000ff0000720c */ /* 0x000fe40002765270 */
[----:B------:R-:W-:Y:S02]  /*1890*/  CS2R R10, SRZ ;  /* 0x00000000000a7805 */ /* 0x000fe4000001ff00 */
[----:B------:R-:W-:Y:S01]  /*18a0*/  PLOP3.LUT P2, PT, P2, PT, PT, 0x8, 0x80 ;  /* 0x000000000080781c */ /* 0x000fe2000174e170 */
[----:B------:R-:W-:Y:S01]  /*18b0*/  IMAD.MOV.U32 R9, RZ, RZ, RZ ;  /* 0x000000ffff097224 */ /* 0x000fe200078e00ff */
[----:B------:R-:W3:Y:S01]  /*18c0*/  LDCU UR49, c[0x0][0x370] ;  /* 0x00006e00ff3177ac */ /* 0x000ee20008000800 */
[----:B------:R-:W-:Y:S01]  /*18d0*/  IMAD.MOV.U32 R8, RZ, RZ, 0x1 ;  /* 0x00000001ff087424 */ /* 0x000fe200078e00ff */
[----:B------:R-:W4:Y:S01]  /*18e0*/  LDCU.64 UR42, c[0x0][0x348] ;  /* 0x00006900ff2a77ac */ /* 0x000f220008000a00 */
[----:B------:R-:W-:Y:S01]  /*18f0*/  ULEA.HI UR53, UR37, UR55, URZ, 0x1b ;  /* 0x0000003725357291 */ /* 0x000fe2000f8fd8ff */
[----:B------:R-:W1:Y:S01]  /*1900*/  LDCU UR48, c[0x0][0x374] ;  /* 0x00006e80ff3077ac */ /* 0x000e620008000800 */
[----:B--2---:R-:W-:-:S02]  /*1910*/  UIADD3 UR5, UPT, UPT, UR6, 0x3f, URZ ;  /* 0x0000003f06057890 */ /* 0x004fc4000fffe0ff */
[----:B------:R-:W-:Y:S02]  /*1920*/  UIADD3 UR56, UPT, UPT, UR6, 0x7e, URZ ;  /* 0x0000007e06387890 */ /* 0x000fe4000fffe0ff */
[----:B------:R-:W-:Y:S01]  /*1930*/  USHF.R.S32.HI UR4, URZ, 0x1f, UR5 ;  /* 0x0000001fff047899 */ /* 0x000fe20008011405 */
[----:B------:R-:W-:-:S03]  /*1940*/  UMOV UR29, URZ ;  /* 0x000000ff001d7c82 */ /* 0x000fc60008000000 */
[----:B------:R-:W-:Y:S02]  /*1950*/  ULEA.HI UR4, UR4, UR5, URZ, 0x6 ;  /* 0x0000000504047291 */ /* 0x000fe4000f8f30ff */
[----:B------:R-:W-:Y:S02]  /*1960*/  UIADD3 UR5, UPT, UPT, UR6, -0x1, URZ ;  /* 0xffffffff06057890 */ /* 0x000fe4000fffe0ff */
[----:B------:R-:W-:Y:S02]  /*1970*/  USHF.R.S32.HI UR51, URZ, 0x6, UR4 ;  /* 0x00000006ff337899 */ /* 0x000fe40008011404 */
[----:B------:R-:W-:Y:S02]  /*1980*/  UISETP.GE.U32.AND UP1, UPT, UR5, -0x7f, UPT ;  /* 0xffffff810500788c */ /* 0x000fe4000bf26070 */
[----:B------:R-:W-:-:S04]  /*1990*/  UISETP.LT.U32.AND UP0, UPT, UR51, 0x6, UPT ;  /* 0x000000063300788c */ /* 0x000fc8000bf01070 */
[----:B------:R-:W-:Y:S02]  /*19a0*/  USEL UR50, UR51, 0x6, UP0 ;  /* 0x0000000633327887 */ /* 0x000fe40008000000 */
[----:B------:R-:W-:Y:S02]  /*19b0*/  UISETP.NE.AND UP0, UPT, UR21, URZ, UPT ;  /* 0x000000ff1500728c */ /* 0x000fe4000bf05270 */
[----:B------:R-:W-:Y:S02]  /*19c0*/  UIADD3 UR4, UPT, UPT, UR50, -0x1, URZ ;  /* 0xffffffff32047890 */ /* 0x000fe4000fffe0ff */
[----:B------:R-:W-:Y:S02]  /*19d0*/  @UP1 UIADD3 UR4, UPT, UPT, UR50, URZ, URZ ;  /* 0x000000ff32041290 */ /* 0x000fe4000fffe0ff */
[----:B------:R-:W-:Y:S02]  /*19e0*/  USEL UR38, UR46, 0x2, UP0 ;  /* 0x000000022e267887 */ /* 0x000fe40008000000 */
[----:B------:R-:W-:-:S02]  /*19f0*/  UIADD3 UR54, UPT, UPT, UR51, -UR50, URZ ;  /* 0x8000003233367290 */ /* 0x000fc4000fffe0ff */
[----:B------:R-:W-:Y:S02]  /*1a00*/  UIADD3 UR39, UPT, UPT, UR4, 0x1, URZ ;  /* 0x0000000104277890 */ /* 0x000fe4000fffe0ff */
[----:B-1-34-:R-:W-:-:S12]  /*1a10*/  UIADD3 UR52, UPT, UPT, -UR4, URZ, URZ ;  /* 0x000000ff04347290 */ /* 0x01afd8000fffe1ff */
.L_x_46:
[----:B------:R-:W-:Y:S01]  /*1a20*/  UISETP.NE.AND UP0, UPT, UR47, URZ, UPT ;  /* 0x000000ff2f00728c */ /* 0x000fe2000bf05270 */
[----:B------:R-:W1:Y:S08]  /*1a30*/  S2UR UR47, SR_CgaCtaId ;  /* 0x00000000002f79c3 */ /* 0x000e700000008800 */
[----:B---3--:R-:W-:Y:S05]  /*1a40*/  BRA.U UP0, `(.L_x_23) ;  /* 0x0000000100347547 */ /* 0x008fea000b800000 */
[----:B------:R-:W2:Y:S01]  /*1a50*/  S2R R0, SR_CgaCtaId ;  /* 0x0000000000007919 */ /* 0x000ea20000008800 */
[----:B------:R-:W-:-:S04]  /*1a60*/  MOV R2, 0x400 ;  /* 0x0000040000027802 */ /* 0x000fc80000000f00 */
[----:B--2---:R-:W-:Y:S02]  /*1a70*/  LEA R0, R0, R2, 0x18 ;  /* 0x0000000200007211 */ /* 0x004fe400078ec0ff */
[----:B------:R-:W-:-:S03]  /*1a80*/  SHF.L.U32 R2, R8, 0x1f, RZ ;  /* 0x0000001f08027819 */ /* 0x000fc600000006ff */
[----:B------:R-:W-:-:S04]  /*1a90*/  IMAD R0, R9, 0x8, R0 ;  /* 0x0000000809007824 */ /* 0x000fc800078e0200 */
[----:B------:R-:W2:Y:S02]  /*1aa0*/  SYNCS.PHASECHK.TRANS64.TRYWAIT P0, [R0+URZ+0x120], R2 ;  /* 0x00012002000075a7 */ /* 0x000ea400080011ff */
[----:B--2---:R-:W-:Y:S05]  /*1ab0*/  @!P0 BRA `(.L_x_24) ;  /* 0x0000007000f08947 */ /* 0x004fea0003800000 */
.L_x_155:
[----:B------:R-:W-:Y:S01]  /*1ac0*/  VIADD R9, R9, 0x1 ;  /* 0x0000000109097836 */ /* 0x000fe20000000000 */
[----:B------:R2:W-:Y:S04]  /*1ad0*/  SYNCS.ARRIVE.TRANS64.A1T0 RZ, [R0+URZ+0x110], RZ ;  /* 0x000110ff00ff79a7 */ /* 0x0005e800081000ff */
[----:B------:R-:W-:-:S04]  /*1ae0*/  ISETP.NE.AND P0, PT, R9, 0x2, PT ;  /* 0x000000020900780c */ /* 0x000fc80003f05270 */
[----:B------:R-:W-:Y:S02]  /*1af0*/  SEL R9, R9, RZ, P0 ;  /* 0x000000ff09097207 */ /* 0x000fe40000000000 */
[----:B--2---:R-:W-:-:S04]  /*1b00*/  SEL R0, RZ, 0x1, P0 ;  /* 0x00000001ff007807 */ /* 0x004fc80000000000 */
[----:B------:R-:W-:-:S07]  /*1b10*/  LOP3.LUT R8, R8, R0, RZ, 0x3c, !PT ;  /* 0x0000000008087212 */ /* 0x000fce00078e3cff */
.L_x_23:
[----:B------:R-:W-:Y:S01]  /*1b20*/  UMOV UR21, 0x400 ;  /* 0x0000040000157882 */ /* 0x000fe20000000000 */
[----:B------:R-:W-:Y:S01]  /*1b30*/  SHF.L.U32 R0, R12, 0x1f, RZ ;  /* 0x0000001f0c007819 */ /* 0x000fe200000006ff */
[----:B-1----:R-:W-:Y:S02]  /*1b40*/  ULEA UR21, UR47, UR21, 0x18 ;  /* 0x000000152f157291 */ /* 0x002fe4000f8ec0ff */
[----:B------:R-:W-:Y:S02]  /*1b50*/  UISETP.GE.U32.AND UP0, UPT, UR56, 0x7f, UPT ;  /* 0x0000007f3800788c */ /* 0x000fe4000bf06070 */
[----:B------:R-:W-:Y:S02]  /*1b60*/  ULEA UR4, UR29, UR21, 0x3 ;  /* 0x000000151d047291 */ /* 0x000fe4000f8e18ff */
[----:B------:R-:W-:Y:S01]  /*1b70*/  ULEA UR19, UR20, UR55, 0x7 ;  /* 0x0000003714137291 */ /* 0x000fe2000f8e38ff */
[----:B------:R-:W-:-:S06]  /*1b80*/  UMOV UR13, URZ ;  /* 0x000000ff000d7c82 */ /* 0x000fcc0008000000 */
[----:B------:R1:W2:Y:S01]  /*1b90*/  SYNCS.PHASECHK.TRANS64.TRYWAIT P1, [UR4+0x30], R0 ;  /* 0x00003000ff0075a7 */ /* 0x0002a20008021104 */
[----:B------:R-:W-:-:S04]  /*1ba0*/  ULEA.HI UR4, UR24, UR24, URZ, 0x1 ;  /* 0x0000001818047291 */ /* 0x000fc8000f8f08ff */
[----:B------:R-:W-:-:S04]  /*1bb0*/  USHF.L.U32 UR4, UR4, 0x6, URZ ;  /* 0x0000000604047899 */ /* 0x000fc800080006ff */
[----:B------:R-:W-:-:S04]  /*1bc0*/  ULOP3.LUT UR35, UR4, 0xffffff80, URZ, 0xc0, !UPT ;  /* 0xffffff8004237892 */ /* 0x000fc8000f8ec0ff */
[----:B------:R-:W-:Y:S01]  /*1bd0*/  UIADD3 UR35, UPT, UPT, UR53, UR35, URZ ;  /* 0x0000002335237290 */ /* 0x000fe2000fffe0ff */
[----:B------:R-:W-:Y:S11]  /*1be0*/  BRA.U !UP0, `(.L_x_25) ;  /* 0x0000000508107547 */ /* 0x000ff6000b800000 */
[----:B------:R-:W-:Y:S01]  /*1bf0*/  UMOV UR30, UR52 ;  /* 0x00000034001e7c82 */ /* 0x000fe20008000000 */
[----:B------:R-:W-:Y:S01]  /*1c00*/  UMOV UR6, UR29 ;  /* 0x0000001d00067c82 */ /* 0x000fe20008000000 */
[----:B------:R-:W-:-:S05]  /*1c10*/  UMOV UR26, 0x20 ;  /* 0x00000020001a7882 */ /* 0x000fca0000000000 */
.L_x_33:
[----:B------:R-:W-:Y:S01]  /*1c20*/  ULEA UR5, UR6, UR21, 0x3 ;  /* 0x0000001506057291 */ /* 0x000fe2000f8e18ff */
[----:B--2---:R-:W-:Y:S01]  /*1c30*/  @P4 MOV R2, 0x10000 ;  /* 0x0001000000024802 */ /* 0x004fe20000000f00 */
[----:B--23--:R-:W-:Y:S10]  /*1c40*/  @P1 BRA `(.L_x_26) ;  /* 0x00000000000c1947 */ /* 0x00cff40003800000 */
[----:B------:R-:W-:-:S04]  /*1c50*/  SHF.L.U32 R3, R12, 0x1f, RZ ;  /* 0x0000001f0c037819 */ /* 0x000fc800000006ff */
[----:B------:R-:W2:Y:S02]  /*1c60*/  SYNCS.PHASECHK.TRANS64.TRYWAIT P0, [UR5+0x30], R3 ;  /* 0x00003003ff0075a7 */ /* 0x000ea40008001105 */
[----:B--2---:R-:W-:Y:S05]  /*1c70*/  @!P0 BRA `(.L_x_27) ;  /* 0x0000007000948947 */ /* 0x004fea0003800000 */
.L_x_26:
[----:B------:R2:W-:Y:S01]  /*1c80*/  @P4 SYNCS.ARRIVE.TRANS64 RZ, [UR5], R2 ;  /* 0x00000002ffff49a7 */ /* 0x0005e20008000005 */
[----:B------:R-:W-:Y:S02]  /*1c90*/  ULOP3.LUT UR4, UR38, 0x2, URZ, 0xfc, !UPT ;  /* 0x0000000226047892 */ /* 0x000fe4000f8efcff */
[----:B------:R-:W-:Y:S02]  /*1ca0*/  UIADD3 UR30, UPT, UPT, UR30, 0x1, URZ ;  /* 0x000000011e1e7890 */ /* 0x000fe4000fffe0ff */
[----:B------:R-:W-:Y:S02]  /*1cb0*/  UISETP.NE.AND UP0, UPT, UR4, 0x2, UPT ;  /* 0x000000020400788c */ /* 0x000fe4000bf05270 */
[----:B------:R-:W-:-:S07]  /*1cc0*/  UISETP.NE.AND UP2, UPT, UR30, 0x1, UPT ;  /* 0x000000011e00788c */ /* 0x000fce000bf45270 */
[----:B------:R-:W-:Y:S05]  /*1cd0*/  BRA.U UP0, `(.L_x_28) ;  /* 0x0000000100047547 */ /* 0x000fea000b800000 */
[----:B------:R-:W-:Y:S05]  /*1ce0*/  BPT.TRAP 0x1 ;  /* 0x000000040000795c */ /* 0x000fea0000300000 */
.L_x_28:
[----:B------:R-:W-:Y:S04]  /*1cf0*/  BSSY.RECONVERGENT B0, `(.L_x_29) ;  /* 0x0000003000007945 */ /* 0x000fe80003800200 */
[----:B------:R-:W-:Y:S05]  /*1d00*/  @!P3 BRA `(.L_x_30) ;  /* 0x000000000004b947 */ /* 0x000fea0003800000 */
[----:B------:R-:W-:Y:S05]  /*1d10*/  BPT.TRAP 0x1 ;  /* 0x000000040000795c */ /* 0x000fea0000300000 */
.L_x_30:
[----:B------:R-:W-:Y:S05]  /*1d20*/  BSYNC.RECONVERGENT B0 ;  /* 0x0000000000007941 */ /* 0x000fea0003800200 */
.L_x_29:
[----:B------:R-:W-:Y:S01]  /*1d30*/  UIADD3 UR4, UPT, UPT, UR6, 0x1, URZ ;  /* 0x0000000106047890 */ /* 0x000fe2000fffe0ff */
[----:B------:R-:W-:Y:S01]  /*1d40*/  BSSY.RECONVERGENT B0, `(.L_x_31) ;  /* 0x000002a000007945 */ /* 0x000fe20003800200 */
[----:B------:R-:W-:Y:S02]  /*1d50*/  ELECT P0, URZ, PT ;  /* 0x0000000000ff782f */ /* 0x000fe40003800000 */
[----:B------:R-:W-:-:S04]  /*1d60*/  UISETP.NE.AND UP0, UPT, UR4, 0x6, UPT ;  /* 0x000000060400788c */ /* 0x000fc8000bf05270 */
[----:B------:R-:W-:Y:S02]  /*1d70*/  USEL UR7, URZ, 0x1, UP0 ;  /* 0x00000001ff077887 */ /* 0x000fe40008000000 */
[----:B------:R-:W-:-:S04]  /*1d80*/  USEL UR29, UR4, URZ, UP0 ;  /* 0x000000ff041d7287 */ /* 0x000fc80008000000 */
[----:B------:R-:W-:Y:S01]  /*1d90*/  ULEA UR4, UR29, UR21, 0x3 ;  /* 0x000000151d047291 */ /* 0x000fe2000f8e18ff */
[----:B------:R-:W-:-:S04]  /*1da0*/  LOP3.LUT R12, R12, UR7, RZ, 0x3c, !PT ;  /* 0x000000070c0c7c12 */ /* 0x000fc8000f8e3cff */
[----:B-1----:R-:W-:-:S04]  /*1db0*/  SHF.L.U32 R0, R12, 0x1f, RZ ;  /* 0x0000001f0c007819 */ /* 0x002fc800000006ff */
[----:B------:R1:W3:Y:S01]  /*1dc0*/  SYNCS.PHASECHK.TRANS64.TRYWAIT P1, [UR4+0x30], R0 ;  /* 0x00003000ff0075a7 */ /* 0x0002e20008021104 */
[----:B------:R-:W-:Y:S05]  /*1dd0*/  @!P0 BRA `(.L_x_32) ;  /* 0x0000000000808947 */ /* 0x000fea0003800000 */
[----:B------:R-:W-:Y:S02]  /*1de0*/  USHF.L.U32 UR4, UR6, 0xe, URZ ;  /* 0x0000000e06047899 */ /* 0x000fe400080006ff */
[----:B------:R-:W-:Y:S02]  /*1df0*/  UIADD3 UR22, UP1, UPT, UR42, 0x80, URZ ;  /* 0x000000802a167890 */ /* 0x000fe4000ff3e0ff */
[----:B------:R-:W-:Y:S02]  /*1e00*/  ULEA UR24, UR37, UR4, 0x2 ;  /* 0x0000000425187291 */ /* 0x000fe4000f8e10ff */
[----:B------:R-:W-:Y:S02]  /*1e10*/  UIADD3 UR14, UP0, UPT, UR42, 0x180, URZ ;  /* 0x000001802a0e7890 */ /* 0x000fe4000ff1e0ff */
[----:B------:R-:W-:Y:S02]  /*1e20*/  UIADD3 UR24, UPT, UPT, UR21, UR24, URZ ;  /* 0x0000001815187290 */ /* 0x000fe4000fffe0ff */
[----:B------:R-:W-:-:S02]  /*1e30*/  UIADD3 UR4, UPT, UPT, UR21, UR4, URZ ;  /* 0x0000000415047290 */ /* 0x000fc4000fffe0ff */
[----:B------:R-:W-:Y:S02]  /*1e40*/  UIADD3 UR34, UPT, UPT, UR26, -0x20, URZ ;  /* 0xffffffe01a227890 */ /* 0x000fe4000fffe0ff */
[----:B------:R-:W-:Y:S02]  /*1e50*/  ULOP3.LUT UR33, UR5, 0xfefffff8, URZ, 0xc0, !UPT ;  /* 0xfefffff805217892 */ /* 0x000fe4000f8ec0ff */
[----:B------:R-:W-:Y:S02]  /*1e60*/  UIADD3.X UR23, UPT, UPT, URZ, UR43, URZ, UP1, !UPT ;  /* 0x0000002bff177290 */ /* 0x000fe40008ffe4ff */
[----:B------:R-:W-:Y:S02]  /*1e70*/  UIADD3 UR32, UPT, UPT, UR24, 0x8400, URZ ;  /* 0x0000840018207890 */ /* 0x000fe4000fffe0ff */
[----:B------:R-:W-:Y:S02]  /*1e80*/  UPRMT UR7, URZ, 0x5410, UR31 ;  /* 0x00005410ff077896 */ /* 0x000fe4000800001f */
[----:B------:R-:W-:-:S02]  /*1e90*/  UIADD3 UR24, UPT, UPT, UR24, 0xa400, URZ ;  /* 0x0000a40018187890 */ /* 0x000fc4000fffe0ff */
[----:B------:R-:W-:Y:S02]  /*1ea0*/  UIADD3.X UR15, UPT, UPT, URZ, UR43, URZ, UP0, !UPT ;  /* 0x0000002bff0f7290 */ /* 0x000fe400087fe4ff */
[----:B------:R-:W-:Y:S02]  /*1eb0*/  UIADD3 UR16, UPT, UPT, UR4, 0x20400, URZ ;  /* 0x0002040004107890 */ /* 0x000fe4000fffe0ff */
[----:B------:R-:W-:Y:S01]  /*1ec0*/  UIADD3 UR8, UPT, UPT, UR4, 0x22400, URZ ;  /* 0x0002240004087890 */ /* 0x000fe2000fffe0ff */
[----:B------:R-:W-:Y:S01]  /*1ed0*/  UMOV UR40, 0x0 ;  /* 0x0000000000287882 */ /* 0x000fe20000000000 */
[----:B------:R-:W-:Y:S01]  /*1ee0*/  UMOV UR41, 0x10000000 ;  /* 0x1000000000297882 */ /* 0x000fe20000000000 */
[----:B------:R-:W-:Y:S01]  /*1ef0*/  UMOV UR27, UR35 ;  /* 0x00000023001b7c82 */ /* 0x000fe20008000000 */
[----:B------:R-:W-:Y:S01]  /*1f00*/  UMOV UR28, UR36 ;  /* 0x00000024001c7c82 */ /* 0x000fe20008000000 */
[----:B------:R-:W-:Y:S01]  /*1f10*/  UMOV UR25, UR33 ;  /* 0x0000002100197c82 */ /* 0x000fe20008000000 */
[----:B------:R-:W-:Y:S01]  /*1f20*/  UMOV UR20, UR36 ;  /* 0x0000002400147c82 */ /* 0x000fe20008000000 */
[----:B------:R-:W-:Y:S01]  /*1f30*/  UMOV UR17, UR33 ;  /* 0x0000002100117c82 */ /* 0x000fe20008000000 */
[----:B------:R-:W-:Y:S01]  /*1f40*/  UMOV UR18, UR34 ;  /* 0x0000002200127c82 */ /* 0x000fe20008000000 */
[----:B------:R4:W-:Y:S01]  /*1f50*/  UTMALDG.3D.MULTICAST.2CTA [UR32], [UR22], UR7, desc[UR40] ;  /* 0x00002820160073b4 */ /* 0x0009e20008211807 */
[----:B------:R-:W-:Y:S01]  /*1f60*/  UMOV UR10, UR26 ;  /* 0x0000001a000a7c82 */ /* 0x000fe20008000000 */
[----:B------:R-:W-:Y:S01]  /*1f70*/  UMOV UR11, UR19 ;  /* 0x00000013000b7c82 */ /* 0x000fe20008000000 */
[----:B------:R-:W-:Y:S01]  /*1f80*/  UMOV UR12, UR36 ;  /* 0x00000024000c7c82 */ /* 0x000fe20008000000 */
[----:B------:R-:W-:Y:S01]  /*1f90*/  UMOV UR9, UR33 ;  /* 0x0000002100097c82 */ /* 0x000fe20008000000 */
[----:B------:R4:W-:Y:S01]  /*1fa0*/  UTMALDG.3D.MULTICAST.2CTA [UR24], [UR22], UR7, desc[UR40] ;  /* 0x00002818160073b4 */ /* 0x0009e20008211807 */
[----:B------:R4:W-:Y:S01]  /*1fb0*/  UTMALDG.3D.2CTA [UR16], [UR14], desc[UR40] ;  /* 0x000028100e0075b4 */ /* 0x0009e20008211000 */
[----:B------:R4:W-:Y:S02]  /*1fc0*/  UTMALDG.3D.2CTA [UR8], [UR14], desc[UR40] ;  /* 0x000028080e0075b4 */ /* 0x0009e40008211000 */
[----:B----4-:R-:W-:Y:S01]  /*1fd0*/  NOP ;  /* 0x0000000000007918 */ /* 0x010fe20000000000 */
.L_x_32:
[----:B------:R-:W-:Y:S05]  /*1fe0*/  BSYNC.RECONVERGENT B0 ;  /* 0x0000000000007941 */ /* 0x000fea0003800200 */
.L_x_31:
[----:B------:R-:W-:Y:S01]  /*1ff0*/  UIADD3 UR26, UPT, UPT, UR26, 0x40, URZ ;  /* 0x000000401a1a7890 */ /* 0x000fe2000fffe0ff */
[----:B------:R-:W-:Y:S01]  /*2000*/  UMOV UR6, UR29 ;  /* 0x0000001d00067c82 */ /* 0x000fe20008000000 */
[----:B------:R-:W-:Y:S01]  /*2010*/  UMOV UR13, UR39 ;  /* 0x00000027000d7c82 */ /* 0x000fe20008000000 */
[----:B------:R-:W-:Y:S09]  /*2020*/  BRA.U UP2, `(.L_x_33) ;  /* 0xfffffff902fc7547 */ /* 0x000ff2000b83ffff */
.L_x_25:
[----:B------:R-:W-:Y:S01]  /*2030*/  ULEA UR4, UR29, UR21, 0x3 ;  /* 0x000000151d047291 */ /* 0x000fe2000f8e18ff */
[----:B-1----:R-:W-:Y:S01]  /*2040*/  SHF.L.U32 R0, R12, 0x1f, RZ ;  /* 0x0000001f0c007819 */ /* 0x002fe200000006ff */
[----:B------:R-:W-:Y:S01]  /*2050*/  @!P2 SYNCS.ARRIVE.TRANS64.A1T0 RZ, [UR21+0xa8], RZ ;  /* 0x0000a8ffffffa9a7 */ /* 0x000fe20008100015 */
[----:B------:R-:W-:-:S06]  /*2060*/  UISETP.GT.AND UP0, UPT, UR51, UR50, UPT ;  /* 0x000000323300728c */ /* 0x000fcc000bf04270 */
[----:B--23--:R1:W2:Y:S03]  /*2070*/  SYNCS.PHASECHK.TRANS64.TRYWAIT P1, [UR4+0x30], R0 ;  /* 0x00003000ff0075a7 */ /* 0x00c2a60008021104 */
[----:B------:R-:W-:Y:S05]  /*2080*/  BRA.U !UP0, `(.L_x_34) ;  /* 0x0000000508087547 */ /* 0x000fea000b800000 */
[----:B------:R-:W-:Y:S01]  /*2090*/  UIADD3 UR30, UPT, UPT, UR54, UR13, URZ ;  /* 0x0000000d361e7290 */ /* 0x000fe2000fffe0ff */
[----:B------:R-:W-:-:S11]  /*20a0*/  UMOV UR7, UR29 ;  /* 0x0000001d00077c82 */ /* 0x000fd60008000000 */
.L_x_42:
[----:B------:R-:W-:Y:S01]  /*20b0*/  ULEA UR6, UR7, UR21, 0x3 ;  /* 0x0000001507067291 */ /* 0x000fe2000f8e18ff */
[----:B--2---:R-:W-:Y:S01]  /*20c0*/  @P4 MOV R2, 0x10000 ;  /* 0x0001000000024802 */ /* 0x004fe20000000f00 */
[----:B--23--:R-:W-:Y:S10]  /*20d0*/  @P1 BRA `(.L_x_35) ;  /* 0x00000000000c1947 */ /* 0x00cff40003800000 */
[----:B------:R-:W-:-:S04]  /*20e0*/  SHF.L.U32 R3, R12, 0x1f, RZ ;  /* 0x0000001f0c037819 */ /* 0x000fc800000006ff */
[----:B------:R-:W2:Y:S02]  /*20f0*/  SYNCS.PHASECHK.TRANS64.TRYWAIT P0, [UR6+0x30], R3 ;  /* 0x00003003ff0075a7 */ /* 0x000ea40008001106 */
[----:B--2---:R-:W-:Y:S05]  /*2100*/  @!P0 BRA `(.L_x_36) ;  /* 0x0000006c00888947 */ /* 0x004fea0003800000 */
.L_x_35:
[----:B------:R2:W-:Y:S01]  /*2110*/  @P4 SYNCS.ARRIVE.TRANS64 RZ, [UR6], R2 ;  /* 0x00000002ffff49a7 */ /* 0x0005e20008000006 */
[----:B------:R-:W-:-:S04]  /*2120*/  ULOP3.LUT UR4, UR38, 0x2, URZ, 0xfc, !UPT ;  /* 0x0000000226047892 */ /* 0x000fc8000f8efcff */
[----:B------:R-:W-:-:S09]  /*2130*/  UISETP.NE.AND UP0, UPT, UR4, 0x2, UPT ;  /* 0x000000020400788c */ /* 0x000fd2000bf05270 */
[----:B------:R-:W-:Y:S05]  /*2140*/  BRA.U UP0, `(.L_x_37) ;  /* 0x0000000100047547 */ /* 0x000fea000b800000 */
[----:B------:R-:W-:Y:S05]  /*2150*/  BPT.TRAP 0x1 ;  /* 0x000000040000795c */ /* 0x000fea0000300000 */
.L_x_37:
[----:B------:R-:W-:Y:S04]  /*2160*/  BSSY.RECONVERGENT B0, `(.L_x_38) ;  /* 0x0000003000007945 */ /* 0x000fe80003800200 */
[----:B------:R-:W-:Y:S05]  /*2170*/  @!P3 BRA `(.L_x_39) ;  /* 0x000000000004b947 */ /* 0x000fea0003800000 */
[----:B------:R-:W-:Y:S05]  /*2180*/  BPT.TRAP 0x1 ;  /* 0x000000040000795c */ /* 0x000fea0000300000 */
.L_x_39:
[----:B------:R-:W-:Y:S05]  /*2190*/  BSYNC.RECONVERGENT B0 ;  /* 0x0000000000007941 */ /* 0x000fea0003800200 */
.L_x_38:
        /* <DEDUP_REMOVED lines=14> */
[----:B------:R-:W-:Y:S02]  /*2280*/  USHF.L.U32 UR34, UR13, 0x6, URZ ;  /* 0x000000060d227899 */ /* 0x000fe400080006ff */
[----:B------:R-:W-:Y:S02]  /*2290*/  UIADD3 UR24, UPT, UPT, UR21, UR24, URZ ;  /* 0x0000001815187290 */ /* 0x000fe4000fffe0ff */
[----:B------:R-:W-:-:S02]  /*22a0*/  UIADD3 UR22, UP0, UPT, UR42, 0x180, URZ ;  /* 0x000001802a167890 */ /* 0x000fc4000ff1e0ff */
[----:B------:R-:W-:Y:S02]  /*22b0*/  UIADD3 UR4, UPT, UPT, UR21, UR4, URZ ;  /* 0x0000000415047290 */ /* 0x000fe4000fffe0ff */
[----:B------:R-:W-:Y:S02]  /*22c0*/  ULOP3.LUT UR33, UR6, 0xfefffff8, URZ, 0xc0, !UPT ;  /* 0xfefffff806217892 */ /* 0x000fe4000f8ec0ff */
[----:B------:R-:W-:Y:S02]  /*22d0*/  UIADD3.X UR15, UPT, UPT, URZ, UR43, URZ, UP1, !UPT ;  /* 0x0000002bff0f7290 */ /* 0x000fe40008ffe4ff */
[----:B------:R-:W-:Y:S02]  /*22e0*/  UIADD3 UR32, UPT, UPT, UR24, 0x8400, URZ ;  /* 0x0000840018207890 */ /* 0x000fe4000fffe0ff */
[----:B------:R-:W-:Y:S02]  /*22f0*/  UPRMT UR5, URZ, 0x5410, UR31 ;  /* 0x00005410ff057896 */ /* 0x000fe4000800001f */
[----:B------:R-:W-:-:S02]  /*2300*/  UIADD3 UR26, UPT, UPT, UR34, 0x20, URZ ;  /* 0x00000020221a7890 */ /* 0x000fc4000fffe0ff */
[----:B------:R-:W-:Y:S02]  /*2310*/  UIADD3 UR24, UPT, UPT, UR24, 0xa400, URZ ;  /* 0x0000a40018187890 */ /* 0x000fe4000fffe0ff */
        /* <DEDUP_REMOVED lines=20> */
.L_x_41:
[----:B------:R-:W-:Y:S05]  /*2460*/  BSYNC.RECONVERGENT B0 ;  /* 0x0000000000007941 */ /* 0x000fea0003800200 */
.L_x_40:
[----:B------:R-:W-:Y:S01]  /*2470*/  UIADD3 UR13, UPT, UPT, UR13, 0x1, URZ ;  /* 0x000000010d0d7890 */ /* 0x000fe2000fffe0ff */
[----:B------:R-:W-:-:S03]  /*2480*/  UMOV UR7, UR29 ;  /* 0x0000001d00077c82 */ /* 0x000fc60008000000 */
[----:B------:R-:W-:-:S09]  /*2490*/  UISETP.NE.AND UP0, UPT, UR13, UR30, UPT ;  /* 0x0000001e0d00728c */ /* 0x000fd2000bf05270 */
[----:B------:R-:W-:Y:S05]  /*24a0*/  BRA.U UP0, `(.L_x_42) ;  /* 0xfffffffd00007547 */ /* 0x000fea000b83ffff */
.L_x_34:
[C---:B------:R-:W-:Y:S01]  /*24b0*/  LEA R3, R11.reuse, UR21, 0x3 ;  /* 0x000000150b037c11 */ /* 0x040fe2000f8e18ff */
[----:B------:R-:W-:Y:S01]  /*24c0*/  NOP ;  /* 0x0000000000007918 */ /* 0x000fe20000000000 */
[----:B-1----:R-:W-:Y:S02]  /*24d0*/  SHF.L.U32 R0, R10, 0x1f, RZ ;  /* 0x0000001f0a007819 */ /* 0x002fe400000006ff */
[----:B------:R-:W-:Y:S02]  /*24e0*/  LEA R4, R11, UR21, 0x4 ;  /* 0x000000150b047c11 */ /* 0x000fe4000f8e20ff */
[----:B------:R-:W1:Y:S02]  /*24f0*/  SYNCS.PHASECHK.TRANS64.TRYWAIT P0, [R3+URZ+0xb0], R0 ;  /* 0x0000b000030075a7 */ /* 0x000e6400080011ff */
[----:B-1----:R-:W-:Y:S05]  /*2500*/  @!P0 BRA `(.L_x_43) ;  /* 0x0000006800a08947 */ /* 0x002fea0003800000 */
.L_x_158:
[----:B------:R-:W4:Y:S01]  /*2510*/  LDS.128 R4, [R4+0x140] ;  /* 0x0001400004047984 */ /* 0x000f220000000c00 */
[----:B------:R-:W-:Y:S01]  /*2520*/  UISETP.GE.AND UP0, UPT, UR45, 0x1, UPT ;  /* 0x000000012d00788c */ /* 0x000fe2000bf06270 */
[----:B------:R-:W-:Y:S01]  /*2530*/  @!PT LDS RZ, [RZ] ;  /* 0x00000000fffff984 */ /* 0x000fe20000000800 */
[----:B------:R-:W-:Y:S01]  /*2540*/  @!PT LDS RZ, [RZ] ;  /* 0x00000000fffff984 */ /* 0x000fe20000000800 */
[----:B------:R-:W-:Y:S01]  /*2550*/  @!PT LDS RZ, [RZ] ;  /* 0x00000000fffff984 */ /* 0x000fe20000000800 */
[----:B------:R-:W-:Y:S01]  /*2560*/  @!PT LDS RZ, [RZ] ;  /* 0x00000000fffff984 */ /* 0x000fe20000000800 */
[----:B------:R1:W-:Y:S06]  /*2570*/  MEMBAR.ALL.CTA ;  /* 0x0000000000007992 */ /* 0x0003ec0000008000 */
[----:B-1----:R-:W1:Y:S01]  /*2580*/  FENCE.VIEW.ASYNC.S ;  /* 0x00000000000073c6 */ /* 0x002e620000000000 */
[----:B----4-:R-:W-:-:S13]  /*2590*/  LOP3.LUT P0, RZ, R6, 0x1, RZ, 0xc0, !PT ;  /* 0x0000000106ff7812 */ /* 0x010fda000780c0ff */
[----:B-1----:R-:W-:Y:S01]  /*25a0*/  VOTEU.ANY UP1, P0 ;  /* 0x0000000000ff7886 */ /* 0x002fe20000020100 */
[----:B------:R-:W-:-:S13]  /*25b0*/  PLOP3.LUT P0, PT, PT, PT, UP1, 0x80, 0x8 ;  /* 0x000000000008781c */ /* 0x000fda0003f0f018 */
[----:B------:R-:W-:Y:S02]  /*25c0*/  @P0 LOP3.LUT R0, R5, 0xffff, RZ, 0xc0, !PT ;  /* 0x0000ffff05000812 */ /* 0x000fe400078ec0ff */
[----:B--2---:R-:W-:Y:S02]  /*25d0*/  @P0 MOV R2, R4 ;  /* 0x0000000400020202 */ /* 0x004fe40000000f00 */
[----:B------:R-:W-:Y:S01]  /*25e0*/  @P0 R2UR UR5, R0 ;  /* 0x00000000000502ca */ /* 0x000fe200000e0000 */
[----:B------:R-:W-:Y:S01]  /*25f0*/  VIADD R0, R3, 0xc0 ;  /* 0x000000c003007836 */ /* 0x000fe20000000000 */
[----:B------:R-:W-:Y:S02]  /*2600*/  @P0 SHF.R.U32.HI R4, RZ, 0x10, R5 ;  /* 0x00000010ff040819 */ /* 0x000fe40000011605 */
[----:B------:R-:W-:Y:S02]  /*2610*/  @P0 R2UR UR6, R2 ;  /* 0x00000000020602ca */ /* 0x000fe400000e0000 */
[----:B------:R-:W-:-:S02]  /*2620*/  PRMT R0, RZ, 0x654, R0 ;  /* 0x00000654ff007816 */ /* 0x000fc40000000000 */
[----:B------:R-:W-:Y:S02]  /*2630*/  @P0 R2UR UR4, R4 ;  /* 0x00000000040402ca */ /* 0x000fe400000e0000 */
[----:B------:R1:W-:Y:S03]  /*2640*/  SYNCS.ARRIVE.TRANS64.RED.A1T0 RZ, [R0+URZ], RZ ;  /* 0x000000ff00ff79a7 */ /* 0x0003e600081004ff */
[----:B------:R-:W-:-:S04]  /*2650*/  @UP1 UMOV UR44, UR5 ;  /* 0x00000005002c1c82 */ /* 0x000fc80008000000 */
[----:B------:R-:W-:-:S04]  /*2660*/  @UP1 UMOV UR46, UR6 ;  /* 0x00000006002e1c82 */ /* 0x000fc80008000000 */
[----:B------:R-:W-:Y:S01]  /*2670*/  @UP1 UMOV UR36, UR4 ;  /* 0x0000000400241c82 */ /* 0x000fe20008000000 */
[----:B------:R-:W-:Y:S05]  /*2680*/  BRA.U !UP0, `(.L_x_44) ;  /* 0x0000000108d47547 */ /* 0x000fea000b800000 */
[----:B------:R-:W2:Y:S01]  /*2690*/  LDCU.128 UR12, c[0x0][0xb10] ;  /* 0x00016200ff0c77ac */ /* 0x000ea20008000c00 */
[----:B------:R-:W4:Y:S01]  /*26a0*/  LDCU UR22, c[0x0][0xb20] ;  /* 0x00016400ff1677ac */ /* 0x000f220008000800 */
[----:B------:R-:W3:Y:S01]  /*26b0*/  LDCU UR20, c[0x0][0xb0c] ;  /* 0x00016180ff1477ac */ /* 0x000ee20008000800 */
[----:B------:R-:W1:Y:S01]  /*26c0*/  LDCU.64 UR8, c[0x0][0xb28] ;  /* 0x00016500ff0877ac */ /* 0x000e620008000a00 */
[----:B------:R-:W-:Y:S02]  /*26d0*/  UISETP.NE.AND UP3, UPT, UR45, 0x1, UPT ;  /* 0x000000012d00788c */ /* 0x000fe4000bf65270 */
[----:B--2---:R-:W-:Y:S02]  /*26e0*/  UIMAD.WIDE.U32 UR6, UR48, UR15, URZ ;  /* 0x0000000f300672a5 */ /* 0x004fe4000f8e00ff */
[----:B------:R-:W-:Y:S02]  /*26f0*/  UIMAD.WIDE.U32 UR4, UR49, UR12, URZ ;  /* 0x0000000c310472a5 */ /* 0x000fe4000f8e00ff */
[----:B------:R-:W-:-:S02]  /*2700*/  UISETP.NE.AND UP0, UPT, UR14, 0x1, UPT ;  /* 0x000000010e00788c */ /* 0x000fc4000bf05270 */
[----:B------:R-:W-:Y:S01]  /*2710*/  UIMAD.WIDE.U32 UR18, UR44, UR15, URZ ;  /* 0x0000000f2c1272a5 */ /* 0x000fe2000f8e00ff */
[----:B------:R-:W-:Y:S02]  /*2720*/  UMOV UR6, UR7 ;  /* 0x0000000700067c82 */ /* 0x000fe40008000000 */
[----:B------:R-:W-:Y:S01]  /*2730*/  UMOV UR4, UR5 ;  /* 0x0000000500047c82 */ /* 0x000fe20008000000 */
[----:B----4-:R-:W-:Y:S02]  /*2740*/  USHF.R.U32.HI UR6, URZ, UR22, UR6 ;  /* 0x00000016ff067299 */ /* 0x010fe40008011606 */
[----:B---3--:R-:W-:Y:S02]  /*2750*/  UISETP.NE.AND UP2, UPT, UR20, 0x1, UPT ;  /* 0x000000011400788c */ /* 0x008fe4000bf45270 */
[----:B------:R-:W-:Y:S02]  /*2760*/  USHF.R.U32.HI UR4, URZ, UR13, UR4 ;  /* 0x0000000dff047299 */ /* 0x000fe40008011604 */
[----:B------:R-:W-:-:S02]  /*2770*/  USEL UR5, UR48, UR6, !UP0 ;  /* 0x0000000630057287 */ /* 0x000fc4000c000000 */
[----:B------:R-:W-:Y:S02]  /*2780*/  USEL UR6, UR49, UR4, !UP2 ;  /* 0x0000000431067287 */ /* 0x000fe4000d000000 */
[----:B-1----:R-:W-:Y:S01]  /*2790*/  UIMAD.WIDE.U32 UR10, UR5, UR8, URZ ;  /* 0x00000008050a72a5 */ /* 0x002fe2000f8e00ff */
[----:B------:R-:W-:Y:S01]  /*27a0*/  UMOV UR4, UR19 ;  /* 0x0000001300047c82 */ /* 0x000fe20008000000 */
[----:B------:R-:W-:Y:S02]  /*27b0*/  UIMAD.WIDE.U32 UR16, UR46, UR12, URZ ;  /* 0x0000000c2e1072a5 */ /* 0x000fe4000f8e00ff */
[----:B------:R-:W-:-:S03]  /*27c0*/  UIMAD.WIDE.U32 UR18, UR6, UR8, URZ ;  /* 0x00000008061272a5 */ /* 0x000fc6000f8e00ff */
[----:B------:R-:W-:Y:S01]  /*27d0*/  UMOV UR10, UR11 ;  /* 0x0000000b000a7c82 */ /* 0x000fe20008000000 */
[----:B------:R-:W-:Y:S02]  /*27e0*/  USHF.R.U32.HI UR4, URZ, UR22, UR4 ;  /* 0x00000016ff047299 */ /* 0x000fe40008011604 */
[----:B------:R-:W-:Y:S01]  /*27f0*/  @UP3 USHF.R.U32.HI UR5, URZ, UR9, UR10 ;  /* 0x00000009ff053299 */ /* 0x000fe2000801160a */
[----:B------:R-:W-:Y:S01]  /*2800*/  UMOV UR16, UR17 ;  /* 0x0000001100107c82 */ /* 0x000fe20008000000 */
[----:B------:R-:W-:Y:S01]  /*2810*/  UMOV UR18, UR19 ;  /* 0x0000001300127c82 */ /* 0x000fe20008000000 */
[----:B------:R-:W-:Y:S02]  /*2820*/  USHF.R.U32.HI UR13, URZ, UR13, UR16 ;  /* 0x0000000dff0d7299 */ /* 0x000fe40008011610 */
[----:B------:R-:W-:Y:S02]  /*2830*/  USEL UR4, UR44, UR4, !UP0 ;  /* 0x000000042c047287 */ /* 0x000fe4000c000000 */
[----:B------:R-:W-:-:S02]  /*2840*/  @UP3 USHF.R.U32.HI UR6, URZ, UR9, UR18 ;  /* 0x00000009ff063299 */ /* 0x000fc40008011612 */
[----:B------:R-:W-:Y:S02]  /*2850*/  UIMAD UR7, UR45, UR5, URZ ;  /* 0x000000052d0772a4 */ /* 0x000fe4000f8e02ff */
[----:B------:R-:W-:Y:S02]  /*2860*/  USEL UR5, UR46, UR13, !UP2 ;  /* 0x0000000d2e057287 */ /* 0x000fe4000d000000 */
[----:B------:R-:W-:Y:S02]  /*2870*/  UIMAD UR10, UR45, UR6, URZ ;  /* 0x000000062d0a72a4 */ /* 0x000fe4000f8e02ff */
[----:B------:R-:W-:Y:S02]  /*2880*/  UISETP.GE.AND UP0, UPT, UR4, UR7, UPT ;  /* 0x000000070400728c */ /* 0x000fe4000bf06270 */
[----:B------:R-:W-:Y:S02]  /*2890*/  UIMAD.WIDE.U32 UR12, UR4, UR8, URZ ;  /* 0x00000008040c72a5 */ /* 0x000fe4000f8e00ff */
[----:B------:R-:W-:-:S02]  /*28a0*/  UISETP.GE.OR UP0, UPT, UR5, UR10, UP0 ;  /* 0x0000000a0500728c */ /* 0x000fc40008706670 */
        /* <DEDUP_REMOVED lines=19> */
.L_x_44:
[----:B------:R-:W2:Y:S02]  /*29e0*/  LDCU UR4, c[0x0][0xb30] ;  /* 0x00016600ff0477ac */ /* 0x000ea40008000800 */
[----:B--2---:R-:W-:-:S09]  /*29f0*/  UISETP.NE.AND UP0, UPT, UR4, 0x1, UPT ;  /* 0x000000010400788c */ /* 0x004fd2000bf05270 */
[----:B------:R-:W-:Y:S05]  /*2a00*/  BRA.U UP0, `(.L_x_45) ;  /* 0x0000000100447547 */ /* 0x000fea000b800000 */
[----:B------:R-:W2:Y:S01]  /*2a10*/  LDCU.128 UR8, c[0x0][0xb10] ;  /* 0x00016200ff0877ac */ /* 0x000ea20008000c00 */
[----:B------:R-:W4:Y:S01]  /*2a20*/  LDCU UR12, c[0x0][0xb0c] ;  /* 0x00016180ff0c77ac */ /* 0x000f220008000800 */
[----:B------:R-:W1:Y:S01]  /*2a30*/  LDCU UR13, c[0x0][0xb20] ;  /* 0x00016400ff0d77ac */ /* 0x000e620008000800 */
[----:B--2---:R-:W-:Y:S02]  /*2a40*/  UIMAD.WIDE.U32 UR6, UR46, UR8, URZ ;  /* 0x000000082e0672a5 */ /* 0x004fe4000f8e00ff */
[----:B------:R-:W-:Y:S02]  /*2a50*/  UIMAD.WIDE.U32 UR4, UR44, UR11, URZ ;  /* 0x0000000b2c0472a5 */ /* 0x000fe4000f8e00ff */
[----:B----4-:R-:W-:Y:S02]  /*2a60*/  UISETP.NE.AND UP2, UPT, UR12, 0x1, UPT ;  /* 0x000000010c00788c */ /* 0x010fe4000bf45270 */
[----:B------:R-:W-:Y:S01]  /*2a70*/  UISETP.NE.AND UP0, UPT, UR10, 0x1, UPT ;  /* 0x000000010a00788c */ /* 0x000fe2000bf05270 */
[----:B------:R-:W-:-:S02]  /*2a80*/  UMOV UR6, UR7 ;  /* 0x0000000700067c82 */ /* 0x000fc40008000000 */
[----:B------:R-:W-:Y:S01]  /*2a90*/  UMOV UR4, UR5 ;  /* 0x0000000500047c82 */ /* 0x000fe20008000000 */
[----:B------:R-:W-:Y:S02]  /*2aa0*/  USHF.R.U32.HI UR9, URZ, UR9, UR6 ;  /* 0x00000009ff097299 */ /* 0x000fe40008011606 */
[----:B-1----:R-:W-:Y:S02]  /*2ab0*/  USHF.R.U32.HI UR4, URZ, UR13, UR4 ;  /* 0x0000000dff047299 */ /* 0x002fe40008011604 */
[----:B------:R-:W-:Y:S02]  /*2ac0*/  USEL UR5, UR46, UR9, !UP2 ;  /* 0x000000092e057287 */ /* 0x000fe4000d000000 */
[----:B------:R-:W-:-:S04]  /*2ad0*/  USEL UR4, UR44, UR4, !UP0 ;  /* 0x000000042c047287 */ /* 0x000fc8000c000000 */
[----:B------:R-:W-:Y:S02]  /*2ae0*/  UIADD3 UR6, UPT, UPT, UR5, -UR4, URZ ;  /* 0x8000000405067290 */ /* 0x000fe4000fffe0ff */
[----:B------:R-:W-:Y:S02]  /*2af0*/  UIADD3 UR4, UPT, UPT, -UR5, UR4, URZ ;  /* 0x0000000405047290 */ /* 0x000fe4000fffe1ff */
[----:B------:R-:W-:Y:S02]  /*2b00*/  UIMAD UR44, UR6, UR10, UR44 ;  /* 0x0000000a062c72a4 */ /* 0x000fe4000f8e022c */
[----:B------:R-:W-:-:S12]  /*2b10*/  UIMAD UR46, UR4, UR12, UR46 ;  /* 0x0000000c042e72a4 */ /* 0x000fd8000f8e022e */
.L_x_45:
[----:B------:R-:W-:Y:S01]  /*2b20*/  VIADD R11, R11, 0x1 ;  /* 0x000000010b0b7836 */ /* 0x000fe20000000000 */
[----:B------:R-:W-:Y:S01]  /*2b30*/  R2UR UR4, R57 ;  /* 0x00000000390472ca */ /* 0x000fe200000e0000 */
[----:B------:R-:W-:Y:S01]  /*2b40*/  UIADD3 UR20, UPT, UPT, UR44, UR63, URZ ;  /* 0x0000003f2c147290 */ /* 0x000fe2000fffe0ff */
[----:B------:R-:W-:Y:S02]  /*2b50*/  PLOP3.LUT P2, PT, PT, PT, PT, 0x80, 0x8 ;  /* 0x000000000008781c */ /* 0x000fe40003f4f070 */
[----:B------:R-:W-:-:S04]  /*2b60*/  ISETP.NE.AND P0, PT, R11, 0x2, PT ;  /* 0x000000020b00780c */ /* 0x000fc80003f05270 */
[----:B-1----:R-:W-:Y:S02]  /*2b70*/  SEL R0, RZ, 0x1, P0 ;  /* 0x00000001ff007807 */ /* 0x002fe40000000000 */
[----:B------:R-:W-:Y:S02]  /*2b80*/  SEL R11, R11, RZ, P0 ;  /* 0x000000ff0b0b7207 */ /* 0x000fe40000000000 */
[----:B------:R-:W-:Y:S01]  /*2b90*/  LOP3.LUT R10, R10, R0, RZ, 0x3c, !PT ;  /* 0x000000000a0a7212 */ /* 0x000fe200078e3cff */
[----:B------:R-:W-:Y:S01]  /*2ba0*/  UIADD3 UR24, UPT, UPT, UR46, UR4, URZ ;  /* 0x000000042e187290 */ /* 0x000fe2000fffe0ff */
[----:B------:R-:W-:Y:S11]  /*2bb0*/  BRA.U UP1, `(.L_x_46) ;  /* 0xffffffed01987547 */ /* 0x000ff6000b83ffff */
[----:B------:R-:W-:Y:S01]  /*2bc0*/  UIADD3 UR21, UPT, UPT, UR21, 0x30, URZ ;  /* 0x0000003015157890 */ /* 0x000fe2000fffe0ff */
[----:B------:R-:W-:-:S03]  /*2bd0*/  SHF.L.U32 R2, R12, 0x1f, RZ ;  /* 0x0000001f0c027819 */ /* 0x000fc600000006ff */
[----:B------:R-:W-:-:S09]  /*2be0*/  ULEA UR4, UR29, UR21, 0x3 ;  /* 0x000000151d047291 */ /* 0x000fd2000f8e18ff */
[----:B------:R-:W1:Y:S02]  /*2bf0*/  SYNCS.PHASECHK.TRANS64.TRYWAIT P0, [UR4], R2 ;  /* 0x00000002ff0075a7 */ /* 0x000e640008001104 */
[----:B-1----:R-:W-:Y:S05]  /*2c00*/  @!P0 BRA `(.L_x_47) ;  /* 0x0000006000f48947 */ /* 0x002fea0003800000 */
.L_x_160:
[----:B------:R-:W-:-:S04]  /*2c10*/  UIADD3 UR4, UPT, UPT, UR29, 0x1, URZ ;  /* 0x000000011d047890 */ /* 0x000fc8000fffe0ff */
[----:B------:R-:W-:-:S04]  /*2c20*/  UISETP.NE.AND UP0, UPT, UR4, 0x6, UPT ;  /* 0x000000060400788c */ /* 0x000fc8000bf05270 */
[----:B------:R-:W-:Y:S02]  /*2c30*/  USEL UR6, URZ, 0x1, UP0 ;  /* 0x00000001ff067887 */ /* 0x000fe40008000000 */
[----:B------:R-:W-:-:S04]  /*2c40*/  USEL UR4, UR4, URZ, UP0 ;  /* 0x000000ff04047287 */ /* 0x000fc80008000000 */
[----:B------:R-:W-:Y:S01]  /*2c50*/  ULEA UR5, UR4, UR21, 0x3 ;  /* 0x0000001504057291 */ /* 0x000fe2000f8e18ff */
[----:B-1----:R-:W-:-:S04]  /*2c60*/  LOP3.LUT R2, R12, UR6, RZ, 0x3c, !PT ;  /* 0x000000060c027c12 */ /* 0x002fc8000f8e3cff */
[----:B------:R-:W-:-:S04]  /*2c70*/  SHF.L.U32 R3, R2, 0x1f, RZ ;  /* 0x0000001f02037819 */ /* 0x000fc800000006ff */
[----:B------:R-:W1:Y:S02]  /*2c80*/  SYNCS.PHASECHK.TRANS64.TRYWAIT P0, [UR5], R3 ;  /* 0x00000003ff0075a7 */ /* 0x000e640008001105 */
[----:B-1----:R-:W-:Y:S05]  /*2c90*/  @!P0 BRA `(.L_x_48) ;  /* 0x0000006000e88947 */ /* 0x002fea0003800000 */
.L_x_162:
[----:B------:R-:W-:-:S04]  /*2ca0*/  UIADD3 UR4, UPT, UPT, UR4, 0x1, URZ ;  /* 0x0000000104047890 */ /* 0x000fc8000fffe0ff */
[----:B------:R-:W-:-:S04]  /*2cb0*/  UISETP.NE.AND UP0, UPT, UR4, 0x6, UPT ;  /* 0x000000060400788c */ /* 0x000fc8000bf05270 */
[----:B------:R-:W-:Y:S02]  /*2cc0*/  USEL UR6, URZ, 0x1, UP0 ;  /* 0x00000001ff067887 */ /* 0x000fe40008000000 */
[----:B------:R-:W-:-:S04]  /*2cd0*/  USEL UR4, UR4, URZ, UP0 ;  /* 0x000000ff04047287 */ /* 0x000fc80008000000 */
[----:B------:R-:W-:Y:S01]  /*2ce0*/  ULEA UR5, UR4, UR21, 0x3 ;  /* 0x0000001504057291 */ /* 0x000fe2000f8e18ff */
[----:B------:R-:W-:-:S04]  /*2cf0*/  LOP3.LUT R2, R2, UR6, RZ, 0x3c, !PT ;  /* 0x0000000602027c12 */ /* 0x000fc8000f8e3cff */
[----:B-1----:R-:W-:-:S04]  /*2d00*/  SHF.L.U32 R3, R2, 0x1f, RZ ;  /* 0x0000001f02037819 */ /* 0x002fc800000006ff */
[----:B------:R-:W1:Y:S02]  /*2d10*/  SYNCS.PHASECHK.TRANS64.TRYWAIT P0, [UR5], R3 ;  /* 0x00000003ff0075a7 */ /* 0x000e640008001105 */
[----:B-1----:R-:W-:Y:S05]  /*2d20*/  @!P0 BRA `(.L_x_49) ;  /* 0x0000006000dc8947 */ /* 0x002fea0003800000 */
.L_x_164:
        /* <DEDUP_REMOVED lines=9> */
.L_x_166:
        /* <DEDUP_REMOVED lines=9> */
.L_x_168:
[----:B------:R-:W-:-:S04]  /*2e50*/  UIADD3 UR4, UPT, UPT, UR4, 0x1, URZ ;  /* 0x0000000104047890 */ /* 0x000fc8000fffe0ff */
[----:B------:R-:W-:-:S04]  /*2e60*/  UISETP.NE.AND UP0, UPT, UR4, 0x6, UPT ;  /* 0x000000060400788c */ /* 0x000fc8000bf05270 */
[----:B------:R-:W-:Y:S02]  /*2e70*/  USEL UR5, URZ, 0x1, UP0 ;  /* 0x00000001ff057887 */ /* 0x000fe40008000000 */
[----:B------:R-:W-:-:S04]  /*2e80*/  USEL UR4, UR4, URZ, UP0 ;  /* 0x000000ff04047287 */ /* 0x000fc80008000000 */
[----:B------:R-:W-:Y:S01]  /*2e90*/  ULEA UR4, UR4, UR21, 0x3 ;  /* 0x0000001504047291 */ /* 0x000fe2000f8e18ff */
[----:B------:R-:W-:-:S04]  /*2ea0*/  LOP3.LUT R2, R2, UR5, RZ, 0x3c, !PT ;  /* 0x0000000502027c12 */ /* 0x000fc8000f8e3cff */
[----:B------:R-:W-:Y:S01]  /*2eb0*/  SHF.L.U32 R2, R2, 0x1f, RZ ;  /* 0x0000001f02027819 */ /* 0x000fe200000006ff */
[----:B-1----:R-:W-:-:S07]  /*2ec0*/  IMAD.U32 R0, RZ, RZ, UR4 ;  /* 0x00000004ff007e24 */ /* 0x002fce000f8e00ff */
.L_x_52:
[----:B-1----:R1:W2:Y:S02]  /*2ed0*/  SYNCS.PHASECHK.TRANS64.TRYWAIT P0, [R0+URZ], R2 ;  /* 0x00000002000075a7 */ /* 0x0022a400080011ff */
[----:B--2---:R-:W-:Y:S05]  /*2ee0*/  @!P0 NANOSLEEP.SYNCS 0x989680 ;  /* 0x009896800000895d */ /* 0x004fea0003900000 */
[----:B------:R-:W2:Y:S02]  /*2ef0*/  @!P0 SYNCS.PHASECHK.TRANS64 P0, [R0+URZ], R2 ;  /* 0x00000002000085a7 */ /* 0x000ea400080010ff */
[----:B--2---:R-:W-:Y:S05]  /*2f00*/  @P0 EXIT ;  /* 0x000000000000094d */ /* 0x004fea0003800000 */
[----:B------:R-:W-:Y:S05]  /*2f10*/  BRA `(.L_x_52) ;  /* 0xfffffffc00ec7947 */ /* 0x000fea000383ffff */
.L_x_22:
[----:B------:R-:W-:-:S04]  /*2f20*/  UISETP.NE.AND UP0, UPT, UR47, URZ, UPT ;  /* 0x000000ff2f00728c */ /* 0x000fc8000bf05270 */
[----:B------:R-:W-:-:S09]  /*2f30*/  UISETP.NE.OR UP0, UPT, UR21, 0x1, UP0 ;  /* 0x000000011500788c */ /* 0x000fd20008705670 */
[----:B------:R-:W-:Y:S05]  /*2f40*/  BRA.U UP0, `(.L_x_53) ;  /* 0x0000000500487547 */ /* 0x000fea000b800000 */
[----:B------:R-:W-:Y:S01]  /*2f50*/  ISETP.GE.U32.AND P2, PT, R0, 0x8, PT ;  /* 0x000000080000780c */ /* 0x000fe20003f46070 */
[----:B------:R-:W-:Y:S01]  /*2f60*/  IMAD.MOV.U32 R12, RZ, RZ, 0x1 ;  /* 0x00000001ff0c7424 */ /* 0x000fe200078e00ff */
[----:B------:R-:W-:Y:S02]  /*2f70*/  CS2R R10, SRZ ;  /* 0x00000000000a7805 */ /* 0x000fe4000001ff00 */
[----:B------:R-:W-:Y:S01]  /*2f80*/  CS2R R8, SRZ ;  /* 0x0000000000087805 */ /* 0x000fe2000001ff00 */
[----:B------:R-:W-:Y:S01]  /*2f90*/  UMOV UR6, 0x400 ;  /* 0x0000040000067882 */ /* 0x000fe20000000000 */
[----:B------:R-:W-:Y:S01]  /*2fa0*/  UMOV UR5, URZ ;  /* 0x000000ff00057c82 */ /* 0x000fe20008000000 */
[----:B------:R-:W-:-:S12]  /*2fb0*/  ULEA UR6, UR47, UR6, 0x18 ;  /* 0x000000062f067291 */ /* 0x000fd8000f8ec0ff */
.L_x_57:
[----:B------:R-:W-:Y:S02]  /*2fc0*/  LEA R2, R8, UR6, 0x3 ;  /* 0x0000000608027c11 */ /* 0x000fe4000f8e18ff */
[----:B------:R-:W-:-:S03]  /*2fd0*/  SHF.L.U32 R4, R9, 0x1f, RZ ;  /* 0x0000001f09047819 */ /* 0x000fc600000006ff */
[----:B------:R-:W-:Y:S01]  /*2fe0*/  VIADD R5, R2, 0x120 ;  /* 0x0000012002057836 */ /* 0x000fe20000000000 */
[----:B------:R-:W2:Y:S02]  /*2ff0*/  SYNCS.PHASECHK.TRANS64.TRYWAIT P0, [R2+URZ+0x110], R4 ;  /* 0x00011004020075a7 */ /* 0x000ea400080011ff */
[----:B--2---:R-:W-:Y:S05]  /*3000*/  @!P0 BRA `(.L_x_54) ;  /* 0x00000060006c8947 */ /* 0x004fea0003800000 */
.L_x_169:
[----:B------:R-:W-:Y:S01]  /*3010*/  ULEA UR4, UR5, UR6, 0x3 ;  /* 0x0000000605047291 */ /* 0x000fe2000f8e18ff */
[----:B--2---:R-:W-:Y:S01]  /*3020*/  PRMT R2, RZ, 0x654, R5 ;  /* 0x00000654ff027816 */ /* 0x004fe20000000005 */
[----:B------:R-:W-:Y:S01]  /*3030*/  @!P2 IMAD.MOV.U32 R4, RZ, RZ, 0x10 ;  /* 0x00000010ff04a424 */ /* 0x000fe200078e00ff */
[----:B------:R-:W-:Y:S01]  /*3040*/  SHF.L.U32 R5, R12, 0x1f, RZ ;  /* 0x0000001f0c057819 */ /* 0x000fe200000006ff */
[----:B------:R-:W-:Y:S01]  /*3050*/  UIADD3 UR7, UPT, UPT, UR4, 0xb0, URZ ;  /* 0x000000b004077890 */ /* 0x000fe2000fffe0ff */
[----:B------:R2:W-:Y:S05]  /*3060*/  SYNCS.ARRIVE.TRANS64.RED.A1T0 RZ, [R2+URZ], RZ ;  /* 0x000000ff02ff79a7 */ /* 0x0005ea00081004ff */
[----:B------:R-:W-:Y:S01]  /*3070*/  IMAD.U32 R6, RZ, RZ, UR7 ;  /* 0x00000007ff067e24 */ /* 0x000fe2000f8e00ff */
[----:B------:R-:W3:Y:S04]  /*3080*/  SYNCS.PHASECHK.TRANS64.TRYWAIT P0, [UR4+0xc0], R5 ;  /* 0x0000c005ff0075a7 */ /* 0x000ee80008001104 */
[----:B------:R-:W-:Y:S01]  /*3090*/  PRMT R6, R0, 0x654, R6 ;  /* 0x0000065400067816 */ /* 0x000fe20000000006 */
[----:B--23--:R-:W-:Y:S06]  /*30a0*/  @!P0 BRA `(.L_x_55) ;  /* 0x0000006000588947 */ /* 0x00cfec0003800000 */
.L_x_171:
[----:B------:R-:W-:Y:S01]  /*30b0*/  ULEA UR8, UR5, UR6, 0x4 ;  /* 0x0000000605087291 */ /* 0x000fe2000f8e20ff */
[----:B------:R-:W-:Y:S01]  /*30c0*/  SEL R3, R6, R3, !P2 ;  /* 0x0000000306037207 */ /* 0x000fe20005000000 */
[----:B------:R-:W-:Y:S01]  /*30d0*/  UIADD3 UR9, UPT, UPT, UR4, 0xb0, URZ ;  /* 0x000000b004097890 */ /* 0x000fe2000fffe0ff */
[----:B--2---:R-:W-:Y:S01]  /*30e0*/  LEA R2, R11, UR6, 0x3 ;  /* 0x000000060b027c11 */ /* 0x004fe2000f8e18ff */
[----:B------:R-:W-:Y:S01]  /*30f0*/  UIADD3 UR8, UPT, UPT, UR8, 0x140, URZ ;  /* 0x0000014008087890 */ /* 0x000fe2000fffe0ff */
[----:B------:R2:W-:Y:S01]  /*3100*/  @!P2 SYNCS.ARRIVE.TRANS64.RED RZ, [R3+URZ], R4 ;  /* 0x0000000403ffa9a7 */ /* 0x0005e200080004ff */
[----:B------:R-:W-:Y:S01]  /*3110*/  UIADD3 UR4, UPT, UPT, UR5, 0x1, URZ ;  /* 0x0000000105047890 */ /* 0x000fe2000fffe0ff */
[----:B------:R-:W-:-:S03]  /*3120*/  VIADD R8, R8, 0x1 ;  /* 0x0000000108087836 */ /* 0x000fc60000000000 */
[----:B------:R-:W-:Y:S02]  /*3130*/  UISETP.NE.AND UP0, UPT, UR4, 0x2, UPT ;  /* 0x000000020400788c */ /* 0x000fe4000bf05270 */
[----:B------:R-:W-:Y:S01]  /*3140*/  ISETP.NE.AND P0, PT, R8, 0x2, PT ;  /* 0x000000020800780c */ /* 0x000fe20003f05270 */
[----:B------:R-:W-:Y:S06]  /*3150*/  UGETNEXTWORKID.BROADCAST [UR8], [UR9] ;  /* 0x00000000080073ca */ /* 0x000fec0008000100 */
[----:B------:R-:W-:Y:S02]  /*3160*/  USEL UR7, URZ, 0x1, UP0 ;  /* 0x00000001ff077887 */ /* 0x000fe40008000000 */
[----:B------:R-:W-:-:S04]  /*3170*/  USEL UR5, UR4, URZ, UP0 ;  /* 0x000000ff04057287 */ /* 0x000fc80008000000 */
[----:B------:R-:W-:Y:S02]  /*3180*/  LOP3.LUT R12, R12, UR7, RZ, 0x3c, !PT ;  /* 0x000000070c0c7c12 */ /* 0x000fe4000f8e3cff */
[----:B--2---:R-:W-:-:S04]  /*3190*/  SHF.L.U32 R4, R10, 0x1f, RZ ;  /* 0x0000001f0a047819 */ /* 0x004fc800000006ff */
[----:B------:R-:W2:Y:S02]  /*31a0*/  SYNCS.PHASECHK.TRANS64.TRYWAIT P1, [R2+URZ+0xb0], R4 ;  /* 0x0000b004020075a7 */ /* 0x000ea400080211ff */
[----:B--2---:R-:W-:Y:S05]  /*31b0*/  @!P1 BRA `(.L_x_56) ;  /* 0x00000060002c9947 */ /* 0x004fea0003800000 */
.L_x_172:
[C---:B--2---:R-:W-:Y:S01]  /*31c0*/  LEA R4, R11.reuse, UR6, 0x4 ;  /* 0x000000060b047c11 */ /* 0x044fe2000f8e20ff */
[----:B------:R-:W-:Y:S01]  /*31d0*/  VIADD R2, R2, 0xc0 ;  /* 0x000000c002027836 */ /* 0x000fe20000000000 */
[----:B------:R-:W-:Y:S01]  /*31e0*/  SEL R8, R8, RZ, P0 ;  /* 0x000000ff08087207 */ /* 0x000fe20000000000 */
[----:B------:R-:W-:-:S03]  /*31f0*/  VIADD R11, R11, 0x1 ;  /* 0x000000010b0b7836 */ /* 0x000fc60000000000 */
[----:B------:R-:W2:Y:S01]  /*3200*/  LDS.128 R4, [R4+0x140] ;  /* 0x0001400004047984 */ /* 0x000ea20000000c00 */
[----:B------:R-:W-:Y:S02]  /*3210*/  PRMT R2, RZ, 0x654, R2 ;  /* 0x00000654ff027816 */ /* 0x000fe40000000002 */
[C---:B------:R-:W-:Y:S01]  /*3220*/  ISETP.NE.AND P1, PT, R11.reuse, 0x2, PT ;  /* 0x000000020b00780c */ /* 0x040fe20003f25270 */
[----:B------:R-:W-:Y:S01]  /*3230*/  @!PT LDS RZ, [RZ] ;  /* 0x00000000fffff984 */ /* 0x000fe20000000800 */
[----:B------:R-:W-:Y:S01]  /*3240*/  @!PT LDS RZ, [RZ] ;  /* 0x00000000fffff984 */ /* 0x000fe20000000800 */
[----:B------:R-:W-:Y:S01]  /*3250*/  @!PT LDS RZ, [RZ] ;  /* 0x00000000fffff984 */ /* 0x000fe20000000800 */
[----:B------:R-:W-:Y:S01]  /*3260*/  @!PT LDS RZ, [RZ] ;  /* 0x00000000fffff984 */ /* 0x000fe20000000800 */
[----:B------:R3:W-:Y:S06]  /*3270*/  MEMBAR.ALL.CTA ;  /* 0x0000000000007992 */ /* 0x0007ec0000008000 */
[----:B---3--:R-:W3:Y:S01]  /*3280*/  FENCE.VIEW.ASYNC.S ;  /* 0x00000000000073c6 */ /* 0x008ee20000000000 */
[----:B------:R-:W-:Y:S01]  /*3290*/  SEL R11, R11, RZ, P1 ;  /* 0x000000ff0b0b7207 */ /* 0x000fe20000800000 */
[----:B---3--:R3:W-:Y:S01]  /*32a0*/  SYNCS.ARRIVE.TRANS64.RED.A1T0 RZ, [R2+URZ], RZ ;  /* 0x000000ff02ff79a7 */ /* 0x0087e200081004ff */
[----:B--2---:R-:W-:-:S02]  /*32b0*/  LOP3.LUT P3, RZ, R6, 0x1, RZ, 0xc0, !PT ;  /* 0x0000000106ff7812 */ /* 0x004fc4000786c0ff */
[----:B------:R-:W-:-:S04]  /*32c0*/  SEL R4, RZ, 0x1, P1 ;  /* 0x00000001ff047807 */ /* 0x000fc80000800000 */
[----:B------:R-:W-:Y:S02]  /*32d0*/  LOP3.LUT R10, R10, R4, RZ, 0x3c, !PT ;  /* 0x000000040a0a7212 */ /* 0x000fe400078e3cff */
[----:B---3--:R-:W-:-:S04]  /*32e0*/  SEL R2, RZ, 0x1, P0 ;  /* 0x00000001ff027807 */ /* 0x008fc80000000000 */
[----:B------:R-:W-:Y:S01]  /*32f0*/  LOP3.LUT R9, R9, R2, RZ, 0x3c, !PT ;  /* 0x0000000209097212 */ /* 0x000fe200078e3cff */
[----:B------:R-:W-:Y:S06]  /*3300*/  @P3 BRA `(.L_x_57) ;  /* 0xfffffffc002c3947 */ /* 0x000fec000383ffff */
[----:B------:R-:W-:Y:S01]  /*3310*/  ULEA UR4, UR5, UR6, 0x3 ;  /* 0x0000000605047291 */ /* 0x000fe2000f8e18ff */
[----:B------:R-:W-:-:S08]  /*3320*/  SHF.L.U32 R2, R12, 0x1f, RZ ;  /* 0x0000001f0c027819 */ /* 0x000fd000000006ff */
[----:B------:R-:W2:Y:S02]  /*3330*/  SYNCS.PHASECHK.TRANS64 P0, [UR4+0xc0], R2 ;  /* 0x0000c002ff0075a7 */ /* 0x000ea40008001004 */
[----:B--2---:R-:W-:Y:S05]  /*3340*/  @P0 BRA `(.L_x_58) ;  /* 0x0000000000080947 */ /* 0x004fea0003800000 */
[----:B------:R-:W2:Y:S02]  /*3350*/  SYNCS.PHASECHK.TRANS64.TRYWAIT P0, [UR4+0xc0], R2 ;  /* 0x0000c002ff0075a7 */ /* 0x000ea40008001104 */
[----:B--2---:R-:W-:Y:S05]  /*3360*/  @!P0 BRA `(.L_x_59) ;  /* 0x0000005c00d48947 */ /* 0x004fea0003800000 */
.L_x_58:
[----:B------:R-:W-:-:S04]  /*3370*/  UIADD3 UR7, UPT, UPT, UR5, 0x1, URZ ;  /* 0x0000000105077890 */ /* 0x000fc8000fffe0ff */
[----:B------:R-:W-:-:S04]  /*3380*/  UISETP.NE.AND UP0, UPT, UR7, 0x2, UPT ;  /* 0x000000020700788c */ /* 0x000fc8000bf05270 */
[----:B------:R-:W-:Y:S02]  /*3390*/  USEL UR8, URZ, 0x1, UP0 ;  /* 0x00000001ff087887 */ /* 0x000fe40008000000 */
[----:B------:R-:W-:-:S04]  /*33a0*/  USEL UR7, UR7, URZ, UP0 ;  /* 0x000000ff07077287 */ /* 0x000fc80008000000 */
[----:B------:R-:W-:Y:S01]  /*33b0*/  ULEA UR7, UR7, UR6, 0x3 ;  /* 0x0000000607077291 */ /* 0x000fe2000f8e18ff */
[----:B--2---:R-:W-:-:S04]  /*33c0*/  LOP3.LUT R2, R12, UR8, RZ, 0x3c, !PT ;  /* 0x000000080c027c12 */ /* 0x004fc8000f8e3cff */
[----:B------:R-:W-:-:S04]  /*33d0*/  SHF.L.U32 R0, R2, 0x1f, RZ ;  /* 0x0000001f02007819 */ /* 0x000fc800000006ff */
[----:B------:R-:W2:Y:S02]  /*33e0*/  SYNCS.PHASECHK.TRANS64 P0, [UR7+0xc0], R0 ;  /* 0x0000c000ff0075a7 */ /* 0x000ea40008001007 */
[----:B-12---:R-:W-:Y:S05]  /*33f0*/  @P0 EXIT ;  /* 0x000000000000094d */ /* 0x006fea0003800000 */
[----:B------:R-:W-:Y:S02]  /*3400*/  SHF.L.U32 R2, R2, 0x1f, RZ ;  /* 0x0000001f02027819 */ /* 0x000fe400000006ff */
[----:B------:R-:W-:-:S07]  /*3410*/  MOV R0, UR7 ;  /* 0x0000000700007c02 */ /* 0x000fce0008000f00 */
.L_x_60:
[----:B-1----:R1:W2:Y:S02]  /*3420*/  SYNCS.PHASECHK.TRANS64.TRYWAIT P0, [R0+URZ+0xc0], R2 ;  /* 0x0000c002000075a7 */ /* 0x0022a400080011ff */
[----:B--2---:R-:W-:Y:S05]  /*3430*/  @!P0 NANOSLEEP.SYNCS 0x989680 ;  /* 0x009896800000895d */ /* 0x004fea0003900000 */
[----:B------:R-:W2:Y:S02]  /*3440*/  @!P0 SYNCS.PHASECHK.TRANS64 P0, [R0+URZ+0xc0], R2 ;  /* 0x0000c002000085a7 */ /* 0x000ea400080010ff */
[----:B--2---:R-:W-:Y:S05]  /*3450*/  @P0 EXIT ;  /* 0x000000000000094d */ /* 0x004fea0003800000 */
[----:B------:R-:W-:Y:S05]  /*3460*/  BRA `(.L_x_60) ;  /* 0xfffffffc00ec7947 */ /* 0x000fea000383ffff */
.L_x_53:
[----:B------:R-:W-:Y:S05]  /*3470*/  BRA.U UP5, `(.L_x_61) ;  /* 0x0000001505487547 */ /* 0x000fea000b800000 */
[----:B------:R-:W-:Y:S01]  /*3480*/  UMOV UR4, 0x40 ;  /* 0x0000004000047882 */ /* 0x000fe20000000000 */
[----:B------:R-:W-:Y:S01]  /*3490*/  NOP ;  /* 0x0000000000007918 */ /* 0x000fe20000000000 */
[----:B------:R-:W-:Y:S01]  /*34a0*/  ULEA UR5, UR47, UR4, 0x18 ;  /* 0x000000042f057291 */ /* 0x000fe2000f8ec0ff */
[----:B------:R-:W-:Y:S02]  /*34b0*/  UMOV UR6, 0x400 ;  /* 0x0000040000067882 */ /* 0x000fe40000000000 */
[----:B------:R-:W-:-:S06]  /*34c0*/  ULEA UR6, UR47, UR6, 0x18 ;  /* 0x000000062f067291 */ /* 0x000fcc000f8ec0ff */
[----:B------:R-:W2:Y:S02]  /*34d0*/  LDS.U8 R0, [UR5+0x1c] ;  /* 0x00001c05ff007984 */ /* 0x000ea40008000000 */
[----:B--2---:R-:W-:-:S13]  /*34e0*/  ISETP.NE.AND P0, PT, R0, RZ, PT ;  /* 0x000000ff0000720c */ /* 0x004fda0003f05270 */
[----:B------:R-:W-:Y:S05]  /*34f0*/  @P0 BRA `(.L_x_62) ;  /* 0x0000000400080947 */ /* 0x000fea0003800000 */
[----:B------:R-:W-:Y:S02]  /*3500*/  UISETP.NE.U32.AND UP1, UPT, UR68, 0x1, UPT ;  /* 0x000000014400788c */ /* 0x000fe4000bf25070 */
[----:B------:R-:W-:-:S07]  /*3510*/  UIADD3 UR7, UPT, UPT, UR5, 0x8, URZ ;  /* 0x0000000805077890 */ /* 0x000fce000fffe0ff */
[----:B------:R-:W-:Y:S05]  /*3520*/  BRA.U !UP1, `(.L_x_63) ;  /* 0x00000001099c7547 */ /* 0x000fea000b800000 */
[----:B------:R-:W-:Y:S01]  /*3530*/  ELECT P0, URZ, PT ;  /* 0x0000000000ff782f */ /* 0x000fe20003800000 */
[----:B------:R-:W-:-:S12]  /*3540*/  BSSY B0, `(.L_x_63) ;  /* 0x0000025000007945 */ /* 0x000fd80003800000 */
[----:B------:R-:W-:Y:S05]  /*3550*/  @!P0 BRA `(.L_x_64) ;  /* 0x00000000008c8947 */ /* 0x000fea0003800000 */
[----:B------:R-:W-:-:S05]  /*3560*/  UMOV UR4, 0x10 ;  /* 0x0000001000047882 */ /* 0x000fca0000000000 */
[----:B------:R-:W-:Y:S04]  /*3570*/  DEPBAR.LE SB2, 0x36 ;  /* 0x0000ad800000791a */ /* 0x000fe80000000000 */
[----:B------:R-:W2:Y:S02]  /*3580*/  UTCATOMSWS.2CTA.FIND_AND_SET.ALIGN UP0, UR4, UR4 ;  /* 0x00000004000475e3 */ /* 0x000ea40008200800 */
[----:B--2---:R-:W-:Y:S01]  /*3590*/  MOV R10, UR4 ;  /* 0x00000004000a7c02 */ /* 0x004fe20008000f00 */
[----:B------:R-:W-:Y:S06]  /*35a0*/  BRA.U UP0, `(.L_x_65) ;  /* 0x0000000100187547 */ /* 0x000fec000b800000 */
.L_x_66:
[----:B------:R-:W-:Y:S05]  /*35b0*/  NANOSLEEP 0x64 ;  /* 0x000000640000795d */ /* 0x000fea0003800000 */
[----:B------:R-:W-:-:S05]  /*35c0*/  UMOV UR4, 0x10 ;  /* 0x0000001000047882 */ /* 0x000fca0000000000 */
[----:B------:R-:W-:Y:S04]  /*35d0*/  DEPBAR.LE SB2, 0x36 ;  /* 0x0000ad800000791a */ /* 0x000fe80000000000 */
[----:B------:R-:W2:Y:S02]  /*35e0*/  UTCATOMSWS.2CTA.FIND_AND_SET.ALIGN UP0, UR4, UR4 ;  /* 0x00000004000475e3 */ /* 0x000ea40008200800 */
[----:B--2---:R-:W-:Y:S01]  /*35f0*/  MOV R10, UR4 ;  /* 0x00000004000a7c02 */ /* 0x004fe20008000f00 */
[----:B------:R-:W-:Y:S05]  /*3600*/  BRA.U !UP0, `(.L_x_66) ;  /* 0xfffffffd08e87547 */ /* 0x000fea000b83ffff */
.L_x_65:
[----:B------:R-:W2:Y:S01]  /*3610*/  LDS R6, [UR5+0x10] ;  /* 0x00001005ff067984 */ /* 0x000ea20008000800 */
[----:B------:R-:W-:Y:S01]  /*3620*/  IMAD.U32 R0, RZ, RZ, UR6 ;  /* 0x00000006ff007e24 */ /* 0x000fe2000f8e00ff */
[----:B------:R-:W-:-:S03]  /*3630*/  MOV R4, UR69 ;  /* 0x0000004500047c02 */ /* 0x000fc60008000f00 */
[----:B------:R-:W-:Y:S01]  /*3640*/  VIADD R0, R0, 0x160 ;  /* 0x0000016000007836 */ /* 0x000fe20000000000 */
[----:B--2---:R-:W-:-:S04]  /*3650*/  SHF.L.U32 R6, R6, 0x1f, RZ ;  /* 0x0000001f06067819 */ /* 0x004fc800000006ff */
[----:B------:R-:W2:Y:S02]  /*3660*/  SYNCS.PHASECHK.TRANS64.TRYWAIT P0, [UR5+0x8], R6 ;  /* 0x00000806ff0075a7 */ /* 0x000ea40008001105 */
[----:B--2---:R-:W-:Y:S05]  /*3670*/  @P0 BRA `(.L_x_67) ;  /* 0x0000000000080947 */ /* 0x004fea0003800000 */
[----:B------:R-:W2:Y:S02]  /*3680*/  SYNCS.PHASECHK.TRANS64.TRYWAIT P0, [UR5+0x8], R6 ;  /* 0x00000806ff0075a7 */ /* 0x000ea40008001105 */
[----:B--2---:R-:W-:Y:S05]  /*3690*/  @!P0 BRA `(.L_x_68) ;  /* 0x0000005c00208947 */ /* 0x004fea0003800000 */
.L_x_67:
[----:B------:R-:W-:Y:S01]  /*36a0*/  PRMT R4, R4, 0x654, R0 ;  /* 0x0000065404047816 */ /* 0x000fe20000000000 */
[----:B------:R-:W-:Y:S01]  /*36b0*/  HFMA2 R0, -RZ, RZ, 0, 5.9604644775390625e-08 ;  /* 0x00000001ff007431 */ /* 0x000fe200000001ff */
[----:B------:R-:W-:Y:S01]  /*36c0*/  UPRMT UR4, UR69, 0x654, UR7 ;  /* 0x0000065445047896 */ /* 0x000fe20008000007 */
[----:B------:R-:W-:Y:S02]  /*36d0*/  IMAD.MOV.U32 R8, RZ, RZ, 0xffff ;  /* 0x0000ffffff087424 */ /* 0x000fe400078e00ff */
[----:B--2---:R-:W-:Y:S02]  /*36e0*/  IMAD.MOV.U32 R6, RZ, RZ, 0x4 ;  /* 0x00000004ff067424 */ /* 0x004fe400078e00ff */
[----:B------:R-:W-:Y:S01]  /*36f0*/  IMAD.SHL.U32 R9, R10, 0x20, RZ ;  /* 0x000000200a097824 */ /* 0x000fe200078e00ff */
[----:B------:R-:W-:Y:S02]  /*3700*/  MOV R5, UR4 ;  /* 0x0000000400057c02 */ /* 0x000fe40008000f00 */
[-C--:B------:R-:W-:Y:S01]  /*3710*/  SHF.L.U32 R8, R8, R10.reuse, RZ ;  /* 0x0000000a08087219 */ /* 0x080fe200000006ff */
[----:B------:R2:W-:Y:S01]  /*3720*/  SYNCS.ARRIVE.TRANS64.RED RZ, [UR4], R6 ;  /* 0x00000006ffff79a7 */ /* 0x0005e20008000404 */
[----:B------:R-:W-:Y:S01]  /*3730*/  SHF.L.U32 R7, R0, R10, RZ ;  /* 0x0000000a00077219 */ /* 0x000fe200000006ff */
[----:B------:R2:W-:Y:S04]  /*3740*/  STS [UR6+0x160], R9 ;  /* 0x00016009ff007988 */ /* 0x0005e80008000806 */
[----:B------:R2:W-:Y:S04]  /*3750*/  STAS [R4.64], R10 ;  /* 0x0000000a04007dbd */ /* 0x0005e8000c0008ff */
[----:B------:R2:W-:Y:S04]  /*3760*/  ATOMS.OR RZ, [UR5+0x14], R8 ;  /* 0x00001408ffff798c */ /* 0x0005e8000b000005 */
[----:B------:R2:W-:Y:S04]  /*3770*/  ATOMS.OR RZ, [UR5+0x18], R7 ;  /* 0x00001807ffff798c */ /* 0x0005e8000b000005 */
[----:B------:R2:W-:Y:S02]  /*3780*/  ATOMS.XOR RZ, [UR5+0x10], R0 ;  /* 0x00001000ffff798c */ /* 0x0005e4000b800005 */
.L_x_64:
[----:B-1----:R-:W-:Y:S05]  /*3790*/  BSYNC B0 ;  /* 0x0000000000007941 */ /* 0x002fea0003800000 */
.L_x_63:
[----:B------:R-:W-:Y:S05]  /*37a0*/  BRA.U UP1, `(.L_x_69) ;  /* 0x00000001016c7547 */ /* 0x000fea000b800000 */
[----:B------:R-:W-:-:S03]  /*37b0*/  UMOV UR4, 0xffffffff ;  /* 0xffffffff00047882 */ /* 0x000fc60000000000 */
[----:B------:R-:W-:Y:S05]  /*37c0*/  BRA.DIV UR4, `(.L_x_70) ;  /* 0x0000005a04ec7947 */ /* 0x000fea000b800000 */
[----:B------:R-:W-:-:S13]  /*37d0*/  ELECT P0, URZ, PT ;  /* 0x0000000000ff782f */ /* 0x000fda0003800000 */
.L_x_176:
[----:B------:R-:W-:Y:S05]  /*37e0*/  @!P0 BRA `(.L_x_69) ;  /* 0x00000000005c8947 */ /* 0x000fea0003800000 */
[----:B--2---:R-:W2:Y:S02]  /*37f0*/  LDS R4, [UR5+0x10] ;  /* 0x00001005ff047984 */ /* 0x004ea40008000800 */
[----:B--2---:R-:W-:-:S04]  /*3800*/  SHF.L.U32 R4, R4, 0x1f, RZ ;  /* 0x0000001f04047819 */ /* 0x004fc800000006ff */
[----:B------:R-:W2:Y:S02]  /*3810*/  SYNCS.PHASECHK.TRANS64.TRYWAIT P0, [UR5+0x8], R4 ;  /* 0x00000804ff0075a7 */ /* 0x000ea40008001105 */
[----:B--2---:R-:W-:Y:S05]  /*3820*/  @P0 BRA `(.L_x_71) ;  /* 0x0000000000080947 */ /* 0x004fea0003800000 */
[----:B------:R-:W2:Y:S02]  /*3830*/  SYNCS.PHASECHK.TRANS64.TRYWAIT P0, [UR5+0x8], R4 ;  /* 0x00000804ff0075a7 */ /* 0x000ea40008001105 */
[----:B--2---:R-:W-:Y:S05]  /*3840*/  @!P0 BRA `(.L_x_72) ;  /* 0x0000005800f08947 */ /* 0x004fea0003800000 */
.L_x_71:
[----:B------:R-:W3:Y:S01]  /*3850*/  LDS R6, [UR6+0x160] ;  /* 0x00016006ff067984 */ /* 0x000ee20008000800 */
[----:B--2---:R-:W-:Y:S02]  /*3860*/  HFMA2 R0, -RZ, RZ, 0, 5.9604644775390625e-08 ;  /* 0x00000001ff007431 */ /* 0x004fe400000001ff */
[----:B------:R-:W-:Y:S01]  /*3870*/  IMAD.MOV.U32 R4, RZ, RZ, 0xffff ;  /* 0x0000ffffff047424 */ /* 0x000fe200078e00ff */
[----:B------:R-:W-:Y:S01]  /*3880*/  UPRMT UR4, UR69, 0x654, UR7 ;  /* 0x0000065445047896 */ /* 0x000fe20008000007 */
[----:B---3--:R-:W-:-:S03]  /*3890*/  IMAD.SHL.U32 R5, R6, 0x20, RZ ;  /* 0x0000002006057824 */ /* 0x008fc600078e00ff */
[-C--:B------:R-:W-:Y:S02]  /*38a0*/  SHF.L.U32 R4, R4, R6.reuse, RZ ;  /* 0x0000000604047219 */ /* 0x080fe400000006ff */
[----:B------:R-:W-:Y:S01]  /*38b0*/  SHF.L.U32 R6, R0, R6, RZ ;  /* 0x0000000600067219 */ /* 0x000fe200000006ff */
[----:B------:R3:W-:Y:S04]  /*38c0*/  STS [UR6+0x160], R5 ;  /* 0x00016005ff007988 */ /* 0x0007e80008000806 */
[----:B------:R3:W-:Y:S04]  /*38d0*/  ATOMS.OR RZ, [UR5+0x14], R4 ;  /* 0x00001404ffff798c */ /* 0x0007e8000b000005 */
[----:B------:R3:W-:Y:S01]  /*38e0*/  ATOMS.OR RZ, [UR5+0x18], R6 ;  /* 0x00001806ffff798c */ /* 0x0007e2000b000005 */
[----:B------:R-:W-:Y:S03]  /*38f0*/  SYNCS.ARRIVE.TRANS64.RED.A1T0 RZ, [UR4], RZ ;  /* 0x000000ffffff79a7 */ /* 0x000fe60008100404 */
[----:B------:R3:W-:Y:S01]  /*3900*/  ATOMS.XOR RZ, [UR5+0x10], R0 ;  /* 0x00001000ffff798c */ /* 0x0007e2000b800005 */
[----:B------:R-:W-:Y:S05]  /*3910*/  BRA `(.L_x_69) ;  /* 0x0000000000107947 */ /* 0x000fea0003800000 */
.L_x_62:
[----:B------:R-:W-:Y:S02]  /*3920*/  MOV R0, 0xffffffff ;  /* 0xffffffff00007802 */ /* 0x000fe40000000f00 */
[----:B------:R-:W-:-:S03]  /*3930*/  MOV R4, 0x3960 ;  /* 0x0000396000047802 */ /* 0x000fc60000000f00 */
[----:B------:R2:W-:Y:S04]  /*3940*/  STS [UR6+0x160], R0 ;  /* 0x00016000ff007988 */ /* 0x0005e80008000806 */
[----:B-12--5:R-:W-:Y:S05]  /*3950*/  CALL.REL.NOINC `($__internal_1_$__cuda_sm10x_tcgen05_guardrail_trap_phase_invalid_during_alloc) ;  /* 0x0000006000c47944 */ /* 0x026fea0003c00000 */
.L_x_69:
[----:B------:R-:W-:Y:S05]  /*3960*/  WARPSYNC.ALL ;  /* 0x0000000000007948 */ /* 0x000fea0003800000 */
[----:B------:R-:W4:Y:S01]  /*3970*/  S2UR UR4, SR_CgaCtaId ;  /* 0x00000000000479c3 */ /* 0x000f220000008800 */
[----:B------:R-:W-:Y:S01]  /*3980*/  UMOV UR41, 0x400 ;  /* 0x0000040000297882 */ /* 0x000fe20000000000 */
[----:B------:R-:W-:-:S06]  /*3990*/  NOP ;  /* 0x0000000000007918 */ /* 0x000fcc0000000000 */
[----:B------:R-:W-:Y:S06]  /*39a0*/  BAR.ARV 0x6, 0xa0 ;  /* 0x0182800000007b1d */ /* 0x000fec0000002000 */
[----:B------:R-:W1:Y:S01]  /*39b0*/  LDCU UR6, c[0x0][0x38c] ;  /* 0x00007180ff0677ac */ /* 0x000e620008000800 */
[----:B------:R-:W-:Y:S01]  /*39c0*/  LOP3.LUT R3, R3, 0xffff, RZ, 0xc0, !PT ;  /* 0x0000ffff03037812 */ /* 0x000fe200078ec0ff */
[----:B--2---:R-:W-:Y:S01]  /*39d0*/  IMAD.MOV.U32 R9, RZ, RZ, 0x1 ;  /* 0x00000001ff097424 */ /* 0x004fe200078e00ff */
[----:B------:R-:W-:Y:S01]  /*39e0*/  LOP3.LUT R2, R2, 0xffff, RZ, 0xc0, !PT ;  /* 0x0000ffff02027812 */ /* 0x000fe200078ec0ff */
[----:B------:R-:W-:Y:S01]  /*39f0*/  IMAD.MOV.U32 R8, RZ, RZ, RZ ;  /* 0x000000ffff087224 */ /* 0x000fe200078e00ff */
[----:B------:R-:W-:Y:S01]  /*3a00*/  R2UR UR43, R3 ;  /* 0x00000000032b72ca */ /* 0x000fe200000e0000 */
[----:B------:R-:W-:Y:S01]  /*3a10*/  UMOV UR47, URZ ;  /* 0x000000ff002f7c82 */ /* 0x000fe20008000000 */
[----:B------:R-:W-:-:S02]  /*3a20*/  R2UR UR65, R2 ;  /* 0x00000000024172ca */ /* 0x000fc400000e0000 */
[----:B------:R-:W-:Y:S01]  /*3a30*/  CS2R R2, SRZ ;  /* 0x0000000000027805 */ /* 0x000fe2000001ff00 */
[----:B------:R-:W-:Y:S01]  /*3a40*/  UMOV UR38, URZ ;  /* 0x000000ff00267c82 */ /* 0x000fe20008000000 */
[----:B----4-:R-:W-:Y:S01]  /*3a50*/  ULEA UR41, UR4, UR41, 0x18 ;  /* 0x0000002904297291 */ /* 0x010fe2000f8ec0ff */
[----:B------:R-:W-:Y:S01]  /*3a60*/  UMOV UR37, URZ ;  /* 0x000000ff00257c82 */ /* 0x000fe20008000000 */
[----:B------:R-:W-:Y:S02]  /*3a70*/  UISETP.NE.AND UP3, UPT, UR68, URZ, UPT ;  /* 0x000000ff4400728c */ /* 0x000fe4000bf65270 */
[----:B------:R-:W-:Y:S02]  /*3a80*/  UIADD3 UR5, UPT, UPT, UR41, 0x8400, URZ ;  /* 0x0000840029057890 */ /* 0x000fe4000fffe0ff */
[----:B------:R-:W-:-:S03]  /*3a90*/  UIADD3 UR4, UPT, UPT, UR41, 0x20400, URZ ;  /* 0x0002040029047890 */ /* 0x000fc6000fffe0ff */
[----:B---3--:R-:W2:Y:S01]  /*3aa0*/  LDS R0, [UR41+0x160] ;  /* 0x00016029ff007984 */ /* 0x008ea20008000800 */
[----:B-1----:R-:W-:Y:S02]  /*3ab0*/  UIADD3 UR6, UPT, UPT, UR6, 0x3f, URZ ;  /* 0x0000003f06067890 */ /* 0x002fe4000fffe0ff */
[----:B------:R-:W-:Y:S02]  /*3ac0*/  USHF.R.U32.HI UR5, URZ, 0x4, UR5 ;  /* 0x00000004ff057899 */ /* 0x000fe40008011605 */
[----:B------:R-:W-:Y:S02]  /*3ad0*/  USHF.R.S32.HI UR64, URZ, 0x1f, UR6 ;  /* 0x0000001fff407899 */ /* 0x000fe40008011406 */
[----:B------:R-:W-:Y:S02]  /*3ae0*/  USHF.R.U32.HI UR4, URZ, 0x4, UR4 ;  /* 0x00000004ff047899 */ /* 0x000fe40008011604 */
[----:B------:R-:W-:Y:S02]  /*3af0*/  ULEA.HI UR64, UR64, UR6, URZ, 0x6 ;  /* 0x0000000640407291 */ /* 0x000fe4000f8f30ff */
[----:B------:R-:W-:-:S02]  /*3b00*/  ULOP3.LUT UR5, UR5, 0x3fff, URZ, 0xc0, !UPT ;  /* 0x00003fff05057892 */ /* 0x000fc4000f8ec0ff */
[----:B------:R-:W-:Y:S02]  /*3b10*/  USHF.R.S32.HI UR64, URZ, 0x6, UR64 ;  /* 0x00000006ff407899 */ /* 0x000fe40008011440 */
[----:B------:R-:W-:Y:S02]  /*3b20*/  ULOP3.LUT UR45, UR4, 0x3fff, URZ, 0xc0, !UPT ;  /* 0x00003fff042d7892 */ /* 0x000fe4000f8ec0ff */
[----:B------:R-:W-:Y:S01]  /*3b30*/  UISETP.LT.AND UP0, UPT, UR64, 0x1, UPT ;  /* 0x000000014000788c */ /* 0x000fe2000bf01270 */
[----:B------:R-:W-:Y:S01]  /*3b40*/  UMOV UR62, 0x0 ;  /* 0x00000000003e7882 */ /* 0x000fe20000000000 */
        /* <DEDUP_REMOVED lines=9> */
[----:B------:R-:W-:-:S02]  /*3be0*/  ULOP3.LUT UR44, UR5, 0x10000, URZ, 0xfc, !UPT ;  /* 0x00010000052c7892 */ /* 0x000fc4000f8efcff */
[----:B------:R-:W-:Y:S02]  /*3bf0*/  ULOP3.LUT UR45, UR45, 0x10000, URZ, 0xfc, !UPT ;  /* 0x000100002d2d7892 */ /* 0x000fe4000f8efcff */
[----:B------:R-:W-:Y:S01]  /*3c00*/  USEL UR66, UR64, 0x1, !UP0 ;  /* 0x0000000140427887 */ /* 0x000fe2000c000000 */
[----:B------:R-:W-:Y:S01]  /*3c10*/  UMOV UR52, 0x0 ;  /* 0x0000000000347882 */ /* 0x000fe20000000000 */
[----:B------:R-:W-:Y:S01]  /*3c20*/  UMOV UR53, 0x8200910 ;  /* 0x0820091000357882 */ /* 0x000fe20000000000 */
[----:B------:R-:W-:Y:S01]  /*3c30*/  UMOV UR50, 0x0 ;  /* 0x0000000000327882 */ /* 0x000fe20000000000 */
[----:B------:R-:W-:Y:S01]  /*3c40*/  UMOV UR51, 0x8200910 ;  /* 0x0820091000337882 */ /* 0x000fe20000000000 */
[----:B------:R-:W-:Y:S01]  /*3c50*/  UMOV UR48, 0x0 ;  /* 0x0000000000307882 */ /* 0x000fe20000000000 */
[----:B--2---:R-:W-:Y:S01]  /*3c60*/  R2UR UR67, R0 ;  /* 0x00000000004372ca */ /* 0x004fe200000e0000 */
[----:B------:R-:W-:-:S14]  /*3c70*/  UMOV UR49, 0x8200910 ;  /* 0x0820091000317882 */ /* 0x000fdc0000000000 */
.L_x_80:
[C---:B------:R-:W-:Y:S02]  /*3c80*/  LEA R0, R8.reuse, UR41, 0x3 ;  /* 0x0000002908007c11 */ /* 0x040fe4000f8e18ff */
[----:B------:R-:W-:Y:S02]  /*3c90*/  SHF.L.U32 R4, R3, 0x1f, RZ ;  /* 0x0000001f03047819 */ /* 0x000fe400000006ff */
[----:B------:R-:W-:Y:S02]  /*3ca0*/  LEA R5, R8, UR41, 0x4 ;  /* 0x0000002908057c11 */ /* 0x000fe4000f8e20ff */
[----:B------:R-:W1:Y:S02]  /*3cb0*/  SYNCS.PHASECHK.TRANS64.TRYWAIT P0, [R0+URZ+0xb0], R4 ;  /* 0x0000b004000075a7 */ /* 0x000e6400080011ff */
[----:B-1-3--:R-:W-:Y:S05]  /*3cc0*/  @!P0 BRA `(.L_x_73) ;  /* 0x0000005400e88947 */ /* 0x00afea0003800000 */
.L_x_177:
[----:B-1----:R-:W1:Y:S01]  /*3cd0*/  LDS.128 R4, [R5+0x140] ;  /* 0x0001400005047984 */ /* 0x002e620000000c00 */
[----:B------:R-:W-:Y:S02]  /*3ce0*/  VIADD R0, R0, 0xc0 ;  /* 0x000000c000007836 */ /* 0x000fe40000000000 */
[----:B------:R-:W-:Y:S01]  /*3cf0*/  VIADD R8, R8, 0x1 ;  /* 0x0000000108087836 */ /* 0x000fe20000000000 */
[----:B------:R-:W-:Y:S01]  /*3d00*/  @!PT LDS RZ, [RZ] ;  /* 0x00000000fffff984 */ /* 0x000fe20000000800 */
[----:B------:R-:W-:Y:S01]  /*3d10*/  @!PT LDS RZ, [RZ] ;  /* 0x00000000fffff984 */ /* 0x000fe20000000800 */
[----:B------:R-:W-:Y:S01]  /*3d20*/  @!PT LDS RZ, [RZ] ;  /* 0x00000000fffff984 */ /* 0x000fe20000000800 */
[----:B------:R-:W-:Y:S01]  /*3d30*/  @!PT LDS RZ, [RZ] ;  /* 0x00000000fffff984 */ /* 0x000fe20000000800 */
[----:B------:R2:W-:Y:S06]  /*3d40*/  MEMBAR.ALL.CTA ;  /* 0x0000000000007992 */ /* 0x0005ec0000008000 */
[----:B--2---:R-:W2:Y:S01]  /*3d50*/  FENCE.VIEW.ASYNC.S ;  /* 0x00000000000073c6 */ /* 0x004ea20000000000 */
[----:B------:R-:W-:-:S04]  /*3d60*/  PRMT R0, RZ, 0x654, R0 ;  /* 0x00000654ff007816 */ /* 0x000fc80000000000 */
[----:B--2---:R2:W-:Y:S01]  /*3d70*/  SYNCS.ARRIVE.TRANS64.RED.A1T0 RZ, [R0+URZ], RZ ;  /* 0x000000ff00ff79a7 */ /* 0x0045e200081004ff */
[----:B-1----:R-:W-:Y:S01]  /*3d80*/  LOP3.LUT P1, RZ, R6, 0x1, RZ, 0xc0, !PT ;  /* 0x0000000106ff7812 */ /* 0x002fe2000782c0ff */
[----:B--2---:R-:W-:-:S12]  /*3d90*/  BRA.U UP3, `(.L_x_74) ;  /* 0x0000000503587547 */ /* 0x004fd8000b800000 */
[----:B------:R-:W1:Y:S01]  /*3da0*/  LDCU UR4, c[0x0][0x38c] ;  /* 0x00007180ff0477ac */ /* 0x000e620008000800 */
[----:B------:R-:W-:Y:S02]  /*3db0*/  PLOP3.LUT P2, PT, PT, PT, PT, 0x80, 0x8 ;  /* 0x000000000008781c */ /* 0x000fe40003f4f070 */
[----:B------:R-:W-:Y:S01]  /*3dc0*/  SHF.L.U32 R4, R9, 0x1f, RZ ;  /* 0x0000001f09047819 */ /* 0x000fe200000006ff */
[----:B------:R-:W-:Y:S02]  /*3dd0*/  ULEA UR46, UR47, UR41, 0x3 ;  /* 0x000000292f2e7291 */ /* 0x000fe4000f8e18ff */
[----:B------:R-:W-:Y:S02]  /*3de0*/  ULEA UR36, UR47, UR67, 0x6 ;  /* 0x000000432f247291 */ /* 0x000fe4000f8e30ff */
[----:B-1----:R-:W-:-:S06]  /*3df0*/  UISETP.GE.AND UP0, UPT, UR4, 0x1, UPT ;  /* 0x000000010400788c */ /* 0x002fcc000bf06270 */
[----:B------:R-:W-:-:S05]  /*3e00*/  PLOP3.LUT P0, PT, PT, PT, UP0, 0x80, 0x8 ;  /* 0x000000000008781c */ /* 0x000fca0003f0f008 */
[----:B------:R-:W-:-:S08]  /*3e10*/  @UP0 ULEA UR4, UR38, UR41, 0x3 ;  /* 0x0000002926040291 */ /* 0x000fd0000f8e18ff */
[----:B------:R-:W-:-:S04]  /*3e20*/  @P0 SHF.L.U32 R0, R2, 0x1f, RZ ;  /* 0x0000001f02000819 */ /* 0x000fc800000006ff */
[----:B------:R1:W2:Y:S01]  /*3e30*/  @P0 SYNCS.PHASECHK.TRANS64.TRYWAIT P2, [UR4], R0 ;  /* 0x00000000ff0005a7 */ /* 0x0002a20008041104 */
[----:B------:R-:W3:Y:S02]  /*3e40*/  SYNCS.PHASECHK.TRANS64.TRYWAIT P0, [UR46+0xf0], R4 ;  /* 0x0000f004ff0075a7 */ /* 0x000ee4000800112e */
[----:B-123--:R-:W-:Y:S05]  /*3e50*/  @!P0 BRA `(.L_x_75) ;  /* 0x0000005400988947 */ /* 0x00efea0003800000 */
.L_x_179:
[----:B------:R-:W-:Y:S01]  /*3e60*/  UMOV UR42, UR37 ;  /* 0x00000025002a7c82 */ /* 0x000fe20008000000 */
[----:B------:R-:W-:Y:S05]  /*3e70*/  BRA.U !UP0, `(.L_x_76) ;  /* 0x0000000508107547 */ /* 0x000fea000b800000 */
[----:B------:R-:W-:Y:S02]  /*3e80*/  UIADD3 UR42, UPT, UPT, UR66, UR37, URZ ;  /* 0x00000025422a7290 */ /* 0x000fe4000fffe0ff */
[----:B------:R-:W-:Y:S01]  /*3e90*/  UPLOP3.LUT UP2, UPT, UPT, UPT, UPT, 0x40, 0x4 ;  /* 0x000000000004789c */ /* 0x000fe20003f4e870 */
[----:B------:R-:W-:Y:S01]  /*3ea0*/  UMOV UR39, UR64 ;  /* 0x0000004000277c82 */ /* 0x000fe20008000000 */
[----:B------:R-:W-:-:S09]  /*3eb0*/  UMOV UR5, UR38 ;  /* 0x0000002600057c82 */ /* 0x000fd20008000000 */
.L_x_79:
[----:B------:R-:W-:Y:S01]  /*3ec0*/  ULEA UR7, UR5, UR41, 0x3 ;  /* 0x0000002905077291 */ /* 0x000fe2000f8e18ff */
[----:B--23--:R-:W-:Y:S11]  /*3ed0*/  @P2 BRA `(.L_x_77) ;  /* 0x00000000000c2947 */ /* 0x00cff60003800000 */
[----:B-1----:R-:W-:Y:S04]  /*3ee0*/  SHF.L.U32 R4, R2, 0x1f, RZ ;  /* 0x0000001f02047819 */ /* 0x002fe800000006ff */
[----:B------:R-:W1:Y:S02]  /*3ef0*/  SYNCS.PHASECHK.TRANS64.TRYWAIT P0, [UR7], R4 ;  /* 0x00000004ff0075a7 */ /* 0x000e640008001107 */
[----:B-1----:R-:W-:Y:S05]  /*3f00*/  @!P0 BRA `(.L_x_78) ;  /* 0x0000005400848947 */ /* 0x002fea0003800000 */
.L_x_77:
[----:B------:R-:W-:Y:S01]  /*3f10*/  UISETP.NE.AND UP0, UPT, UR39, 0x1, UPT ;  /* 0x000000012700788c */ /* 0x000fe2000bf05270 */
[----:B------:R-:W-:Y:S01]  /*3f20*/  PLOP3.LUT P2, PT, PT, PT, PT, 0x80, 0x8 ;  /* 0x000000000008781c */ /* 0x000fe20003f4f070 */
[----:B------:R-:W-:Y:S02]  /*3f30*/  UIADD3 UR4, UPT, UPT, UR5, 0x1, URZ ;  /* 0x0000000105047890 */ /* 0x000fe4000fffe0ff */
[----:B------:R-:W-:Y:S02]  /*3f40*/  UIADD3 UR40, UPT, UPT, UR7, 0x30, URZ ;  /* 0x0000003007287890 */ /* 0x000fe4000fffe0ff */
[----:B------:R-:W-:Y:S01]  /*3f50*/  UISETP.NE.AND UP1, UPT, UR4, 0x6, UPT ;  /* 0x000000060400788c */ /* 0x000fe2000bf25270 */
[----:B------:R-:W-:Y:S01]  /*3f60*/  PLOP3.LUT P0, PT, PT, PT, UP0, 0x80, 0x8 ;  /* 0x000000000008781c */ /* 0x000fe20003f0f008 */
[----:B------:R-:W-:Y:S02]  /*3f70*/  UIADD3 UR37, UPT, UPT, UR37, 0x1, URZ ;  /* 0x0000000125257890 */ /* 0x000fe4000fffe0ff */
[----:B------:R-:W-:Y:S02]  /*3f80*/  USEL UR6, URZ, 0x1, UP1 ;  /* 0x00000001ff067887 */ /* 0x000fe40008800000 */
[----:B------:R-:W-:Y:S02]  /*3f90*/  USEL UR38, UR4, URZ, UP1 ;  /* 0x000000ff04267287 */ /* 0x000fe40008800000 */
[----:B------:R-:W-:Y:S02]  /*3fa0*/  UIADD3 UR39, UPT, UPT, UR39, -0x1, URZ ;  /* 0xffffffff27277890 */ /* 0x000fe4000fffe0ff */
[----:B------:R-:W-:Y:S01]  /*3fb0*/  @UP0 ULEA UR4, UR38, UR41, 0x3 ;  /* 0x0000002926040291 */ /* 0x000fe2000f8e18ff */
[----:B------:R-:W-:Y:S01]  /*3fc0*/  LOP3.LUT R2, R2, UR6, RZ, 0x3c, !PT ;  /* 0x0000000602027c12 */ /* 0x000fe2000f8e3cff */
[----:B------:R-:W-:Y:S02]  /*3fd0*/  ULEA UR6, UR5, UR45, 0xa ;  /* 0x0000002d05067291 */ /* 0x000fe4000f8e50ff */
[----:B------:R-:W-:Y:S01]  /*3fe0*/  UISETP.NE.AND UP0, UPT, UR37, UR42, UPT ;  /* 0x0000002a2500728c */ /* 0x000fe2000bf05270 */
[----:B-1----:R-:W-:Y:S01]  /*3ff0*/  @P0 SHF.L.U32 R0, R2, 0x1f, RZ ;  /* 0x0000001f02000819 */ /* 0x002fe200000006ff */
[----:B------:R-:W-:Y:S02]  /*4000*/  UIADD3 UR34, UPT, UPT, UR6, 0x2, URZ ;  /* 0x0000000206227890 */ /* 0x000fe4000fffe0ff */
[----:B------:R-:W-:Y:S01]  /*4010*/  UIADD3 UR30, UPT, UPT, UR6, 0x4, URZ ;  /* 0x00000004061e7890 */ /* 0x000fe2000fffe0ff */
[----:B------:R2:W3:Y:S01]  /*4020*/  @P0 SYNCS.PHASECHK.TRANS64.TRYWAIT P2, [UR4], R0 ;  /* 0x00000000ff0005a7 */ /* 0x0004e20008041104 */
[----:B------:R-:W-:Y:S02]  /*4030*/  ULEA UR4, UR5, UR44, 0xa ;  /* 0x0000002c05047291 */ /* 0x000fe4000f8e50ff */
[----:B------:R-:W-:Y:S02]  /*4040*/  UIADD3 UR26, UPT, UPT, UR6, 0x6, URZ ;  /* 0x00000006061a7890 */ /* 0x000fe4000fffe0ff */
        /* <DEDUP_REMOVED lines=10> */
[----:B------:R-:W-:Y:S01]  /*40f0*/  UIADD3 UR8, UPT, UPT, UR4, 0x206, URZ ;  /* 0x0000020604087890 */ /* 0x000fe2000fffe0ff */
[----:B------:R-:W-:Y:S01]  /*4100*/  UMOV UR7, 0x40004040 ;  /* 0x4000404000077882 */ /* 0x000fe20000000000 */
[----:B------:R-:W-:Y:S01]  /*4110*/  UMOV UR5, 0x40004040 ;  /* 0x4000404000057882 */ /* 0x000fe20000000000 */
[----:B------:R-:W-:Y:S01]  /*4120*/  UMOV UR35, 0x40004040 ;  /* 0x4000404000237882 */ /* 0x000fe20000000000 */
[----:B------:R1:W-:Y:S01]  /*4130*/  UTCHMMA.2CTA gdesc[UR4], gdesc[UR6], tmem[UR36], tmem[UR62], idesc[UR63], UP2 ;  /* 0x00ff3e06040075ea */ /* 0x0003e20009200024 */
[----:B------:R-:W-:Y:S01]  /*4140*/  UPLOP3.LUT UP2, UPT, UPT, UPT, UPT, 0x80, 0x8 ;  /* 0x000000000008789c */ /* 0x000fe20003f4f070 */
[----:B------:R-:W-:Y:S01]  /*4150*/  UMOV UR33, 0x40004040 ;  /* 0x4000404000217882 */ /* 0x000fe20000000000 */
[----:B------:R-:W-:Y:S01]  /*4160*/  UMOV UR31, 0x40004040 ;  /* 0x40004040001f7882 */ /* 0x000fe20000000000 */
[----:B------:R2:W-:Y:S01]  /*4170*/  UTCHMMA.2CTA gdesc[UR32], gdesc[UR34], tmem[UR36], tmem[UR60], idesc[UR61], UPT ;  /* 0x00ff3c22200075ea */ /* 0x0005e2000ba00024 */
        /* <DEDUP_REMOVED lines=14> */
[----:B------:R-:W-:Y:S01]  /*4260*/  UMOV UR9, 0x40004040 ;  /* 0x4000404000097882 */ /* 0x000fe20000000000 */
[----:B------:R2:W-:Y:S01]  /*4270*/  UTCHMMA.2CTA gdesc[UR12], gdesc[UR14], tmem[UR36], tmem[UR50], idesc[UR51], UPT ;  /* 0x00ff320e0c0075ea */ /* 0x0005e2000ba00024 */
[----:B------:R2:W-:Y:S01]  /*4280*/  UTCHMMA.2CTA gdesc[UR8], gdesc[UR10], tmem[UR36], tmem[UR48], idesc[UR49], UPT ;  /* 0x00ff300a080075ea */ /* 0x0005e2000ba00024 */
[----:B------:R2:W-:Y:S01]  /*4290*/  UTCBAR.2CTA.MULTICAST [UR40], URZ, UR43 ;  /* 0x000000ff280073e9 */ /* 0x0005e2000820082b */
[----:B-1----:R-:W-:Y:S01]  /*42a0*/  UMOV UR5, UR38 ;  /* 0x0000002600057c82 */ /* 0x002fe20008000000 */
[----:B------:R-:W-:Y:S05]  /*42b0*/  BRA.U UP0, `(.L_x_79) ;  /* 0xfffffffd00007547 */ /* 0x000fea000b83ffff */
.L_x_76:
[----:B------:R-:W-:Y:S01]  /*42c0*/  UIADD3 UR4, UPT, UPT, UR46, 0xd0, URZ ;  /* 0x000000d02e047890 */ /* 0x000fe2000fffe0ff */
[----:B------:R-:W-:-:S08]  /*42d0*/  UMOV UR37, UR42 ;  /* 0x0000002a00257c82 */ /* 0x000fd00008000000 */
[----:B------:R4:W-:Y:S01]  /*42e0*/  UTCBAR.2CTA.MULTICAST [UR4], URZ, UR65 ;  /* 0x000000ff040073e9 */ /* 0x0009e20008200841 */
[----:B------:R-:W-:Y:S02]  /*42f0*/  NOP ;  /* 0x0000000000007918 */ /* 0x000fe40000000000 */
.L_x_74:
[----:B----4-:R-:W-:Y:S01]  /*4300*/  UIADD3 UR4, UPT, UPT, UR47, 0x1, URZ ;  /* 0x000000012f047890 */ /* 0x010fe2000fffe0ff */
[----:B------:R-:W-:-:S03]  /*4310*/  ISETP.NE.AND P0, PT, R8, 0x2, PT ;  /* 0x000000020800780c */ /* 0x000fc60003f05270 */
[----:B------:R-:W-:Y:S01]  /*4320*/  UISETP.NE.AND UP0, UPT, UR4, 0x4, UPT ;  /* 0x000000040400788c */ /* 0x000fe2000bf05270 */
[----:B-12---:R-:W-:Y:S02]  /*4330*/  SEL R0, RZ, 0x1, P0 ;  /* 0x00000001ff007807 */ /* 0x006fe40000000000 */
[----:B------:R-:W-:Y:S01]  /*4340*/  SEL R8, R8, RZ, P0 ;  /* 0x000000ff08087207 */ /* 0x000fe20000000000 */
[----:B------:R-:W-:Y:S01]  /*4350*/  USEL UR5, URZ, 0x1, UP0 ;  /* 0x00000001ff057887 */ /* 0x000fe20008000000 */
[----:B------:R-:W-:Y:S01]  /*4360*/  LOP3.LUT R3, R3, R0, RZ, 0x3c, !PT ;  /* 0x0000000003037212 */ /* 0x000fe200078e3cff */
[----:B------:R-:W-:-:S04]  /*4370*/  USEL UR47, UR4, URZ, UP0 ;  /* 0x000000ff042f7287 */ /* 0x000fc80008000000 */
[----:B------:R-:W-:Y:S01]  /*4380*/  LOP3.LUT R9, R9, UR5, RZ, 0x3c, !PT ;  /* 0x0000000509097c12 */ /* 0x000fe2000f8e3cff */
[----:B------:R-:W-:Y:S07]  /*4390*/  @P1 BRA `(.L_x_80) ;  /* 0xfffffff800381947 */ /* 0x000fee000383ffff */
[----:B------:R-:W1:Y:S01]  /*43a0*/  S2UR UR8, SR_CgaCtaId ;  /* 0x00000000000879c3 */ /* 0x000e620000008800 */
[----:B------:R-:W-:Y:S01]  /*43b0*/  ELECT P0, URZ, PT ;  /* 0x0000000000ff782f */ /* 0x000fe20003800000 */
[----:B------:R-:W-:Y:S01]  /*43c0*/  HFMA2 R0, -RZ, RZ, 0, 5.9604644775390625e-08 ;  /* 0x00000001ff007431 */ /* 0x000fe200000001ff */
[----:B------:R-:W-:-:S05]  /*43d0*/  UMOV UR4, 0x40 ;  /* 0x0000004000047882 */ /* 0x000fca0000000000 */
[----:B------:R-:W-:Y:S01]  /*43e0*/  UVIRTCOUNT.DEALLOC.SMPOOL 0x80 ;  /* 0x000000800000784c */ /* 0x000fe20000000000 */
[----:B------:R-:W-:Y:S02]  /*43f0*/  UISETP.NE.AND UP1, UPT, UR68, URZ, UPT ;  /* 0x000000ff4400728c */ /* 0x000fe4000bf25270 */
[----:B-1----:R-:W-:-:S09]  /*4400*/  ULEA UR8, UR8, UR4, 0x18 ;  /* 0x0000000408087291 */ /* 0x002fd2000f8ec0ff */
[----:B------:R1:W-:Y:S01]  /*4410*/  @P0 STS.U8 [UR8+0x1c], R0 ;  /* 0x00001c00ff000988 */ /* 0x0003e20008000008 */
[----:B------:R-:W-:Y:S05]  /*4420*/  BRA.U UP1, `(.L_x_81) ;  /* 0x0000000101a07547 */ /* 0x000fea000b800000 */
[----:B------:R-:W-:Y:S01]  /*4430*/  UIADD3 UR7, UPT, UPT, UR41, 0xf0, URZ ;  /* 0x000000f029077890 */ /* 0x000fe2000fffe0ff */
[----:B------:R-:W-:-:S03]  /*4440*/  SHF.L.U32 R2, R9, 0x1f, RZ ;  /* 0x0000001f09027819 */ /* 0x000fc600000006ff */
[----:B------:R-:W-:-:S09]  /*4450*/  ULEA UR4, UR47, UR7, 0x3 ;  /* 0x000000072f047291 */ /* 0x000fd2000f8e18ff */
[----:B------:R-:W2:Y:S02]  /*4460*/  SYNCS.PHASECHK.TRANS64.TRYWAIT P0, [UR4], R2 ;  /* 0x00000002ff0075a7 */ /* 0x000ea40008001104 */
[----:B--2---:R-:W-:Y:S05]  /*4470*/  @!P0 BRA `(.L_x_82) ;  /* 0x0000005000408947 */ /* 0x004fea0003800000 */
.L_x_182:
        /* <DEDUP_REMOVED lines=9> */
.L_x_184:
        /* <DEDUP_REMOVED lines=9> */
.L_x_186:
[----:B------:R-:W-:-:S04]  /*45a0*/  UIADD3 UR4, UPT, UPT, UR4, 0x1, URZ ;  /* 0x0000000104047890 */ /* 0x000fc8000fffe0ff */
[----:B------:R-:W-:-:S04]  /*45b0*/  UISETP.NE.AND UP0, UPT, UR4, 0x4, UPT ;  /* 0x000000040400788c */ /* 0x000fc8000bf05270 */
[----:B------:R-:W-:Y:S02]  /*45c0*/  USEL UR5, URZ, 0x1, UP0 ;  /* 0x00000001ff057887 */ /* 0x000fe40008000000 */
[----:B------:R-:W-:-:S04]  /*45d0*/  USEL UR4, UR4, URZ, UP0 ;  /* 0x000000ff04047287 */ /* 0x000fc80008000000 */
[----:B------:R-:W-:Y:S01]  /*45e0*/  ULEA UR4, UR4, UR7, 0x3 ;  /* 0x0000000704047291 */ /* 0x000fe2000f8e18ff */
[----:B------:R-:W-:-:S04]  /*45f0*/  LOP3.LUT R2, R2, UR5, RZ, 0x3c, !PT ;  /* 0x0000000502027c12 */ /* 0x000fc8000f8e3cff */
[----:B------:R-:W-:Y:S01]  /*4600*/  SHF.L.U32 R2, R2, 0x1f, RZ ;  /* 0x0000001f02027819 */ /* 0x000fe200000006ff */
[----:B-1----:R-:W-:-:S04]  /*4610*/  IMAD.U32 R0, RZ, RZ, UR4 ;  /* 0x00000004ff007e24 */ /* 0x002fc8000f8e00ff */
[----:B------:R1:W2:Y:S03]  /*4620*/  SYNCS.PHASECHK.TRANS64.TRYWAIT P0, [R0+URZ], R2 ;  /* 0x00000002000075a7 */ /* 0x0002a600080011ff */
[----:B--2---:R-:W-:Y:S05]  /*4630*/  @!P0 NANOSLEEP.SYNCS 0x989680 ;  /* 0x009896800000895d */ /* 0x004fea0003900000 */
[----:B------:R-:W2:Y:S02]  /*4640*/  @!P0 SYNCS.PHASECHK.TRANS64 P0, [R0+URZ], R2 ;  /* 0x00000002000085a7 */ /* 0x000ea400080010ff */
[----:B--2---:R-:W-:Y:S05]  /*4650*/  @P0 BRA `(.L_x_85) ;  /* 0x0000000000200947 */ /* 0x004fea0003800000 */
.L_x_86:
[----:B--2---:R2:W4:Y:S02]  /*4660*/  SYNCS.PHASECHK.TRANS64.TRYWAIT P0, [R0+URZ], R2 ;  /* 0x00000002000075a7 */ /* 0x00452400080011ff */
[----:B----4-:R-:W-:Y:S05]  /*4670*/  @!P0 NANOSLEEP.SYNCS 0x989680 ;  /* 0x009896800000895d */ /* 0x010fea0003900000 */
[----:B------:R-:W4:Y:S02]  /*4680*/  @!P0 SYNCS.PHASECHK.TRANS64 P0, [R0+URZ], R2 ;  /* 0x00000002000085a7 */ /* 0x000f2400080010ff */
[----:B----4-:R-:W-:Y:S05]  /*4690*/  @!P0 BRA `(.L_x_86) ;  /* 0xfffffffc00f08947 */ /* 0x010fea000383ffff */
[----:B------:R-:W-:Y:S05]  /*46a0*/  BRA `(.L_x_85) ;  /* 0x00000000000c7947 */ /* 0x000fea0003800000 */
.L_x_81:
[----:B------:R-:W-:-:S04]  /*46b0*/  UIADD3 UR4, UPT, UPT, UR41, 0x130, URZ ;  /* 0x0000013029047890 */ /* 0x000fc8000fffe0ff */
[----:B------:R-:W-:-:S09]  /*46c0*/  UPRMT UR4, UR69, 0x654, UR4 ;  /* 0x0000065445047896 */ /* 0x000fd20008000004 */
[----:B------:R-:W-:Y:S03]  /*46d0*/  SYNCS.ARRIVE.TRANS64.RED.A1T0 RZ, [UR4], RZ ;  /* 0x000000ffffff79a7 */ /* 0x000fe60008100404 */
.L_x_85:
[----:B-12---:R-:W-:Y:S01]  /*46e0*/  SHF.L.U32 R2, RZ, 0x1f, RZ ;  /* 0x0000001fff027819 */ /* 0x006fe200000006ff */
[----:B------:R-:W-:Y:S01]  /*46f0*/  UIADD3 UR4, UPT, UPT, UR41, 0x130, URZ ;  /* 0x0000013029047890 */ /* 0x000fe2000fffe0ff */
[----:B------:R-:W-:Y:S02]  /*4700*/  PLOP3.LUT P0, PT, PT, PT, UP1, 0x80, 0x8 ;  /* 0x000000000008781c */ /* 0x000fe40003f0f018 */
[----:B------:R-:W1:Y:S02]  /*4710*/  SYNCS.PHASECHK.TRANS64.TRYWAIT P1, [UR41+0x130], R2 ;  /* 0x00013002ff0075a7 */ /* 0x000e640008021129 */
[----:B-1----:R-:W-:Y:S09]  /*4720*/  @!P1 BRA `(.L_x_87) ;  /* 0x0000004c00dc9947 */ /* 0x002ff20003800000 */
.L_x_188:
[----:B------:R-:W-:Y:S01]  /*4730*/  @!UP1 UPRMT UR4, UR69, 0x654, UR4 ;  /* 0x0000065445049896 */ /* 0x000fe20008000004 */
[----:B------:R-:W-:Y:S01]  /*4740*/  UMOV UR5, 0xffff ;  /* 0x0000ffff00057882 */ /* 0x000fe20000000000 */
[----:B------:R-:W-:-:S07]  /*4750*/  UMOV UR6, 0x1 ;  /* 0x0000000100067882 */ /* 0x000fce0000000000 */
[----:B------:R-:W-:Y:S01]  /*4760*/  @!P0 SYNCS.ARRIVE.TRANS64.RED.A1T0 RZ, [UR4], RZ ;  /* 0x000000ffffff89a7 */ /* 0x000fe20008100404 */
[----:B------:R-:W-:Y:S01]  /*4770*/  NOP ;  /* 0x0000000000007918 */ /* 0x000fe20000000000 */
[----:B-1----:R-:W1:Y:S01]  /*4780*/  LDS R0, [UR8+0x14] ;  /* 0x00001408ff007984 */ /* 0x002e620008000800 */
[----:B------:R-:W-:-:S04]  /*4790*/  ULOP3.LUT UR4, UR67, 0xffff, URZ, 0xc0, !UPT ;  /* 0x0000ffff43047892 */ /* 0x000fc8000f8ec0ff */
[----:B------:R-:W-:-:S04]  /*47a0*/  USHF.R.U32.HI UR4, URZ, 0x5, UR4 ;  /* 0x00000005ff047899 */ /* 0x000fc80008011604 */
[----:B------:R-:W-:Y:S02]  /*47b0*/  USHF.L.U32 UR5, UR5, UR4, URZ ;  /* 0x0000000405057299 */ /* 0x000fe400080006ff */
[----:B------:R-:W-:-:S04]  /*47c0*/  USHF.L.U32 UR4, UR6, UR4, URZ ;  /* 0x0000000406047299 */ /* 0x000fc800080006ff */
[----:B-1----:R-:W-:-:S04]  /*47d0*/  LOP3.LUT R0, R0, UR5, RZ, 0xc0, !PT ;  /* 0x0000000500007c12 */ /* 0x002fc8000f8ec0ff */
[----:B------:R-:W-:-:S13]  /*47e0*/  ISETP.NE.AND P0, PT, R0, UR5, PT ;  /* 0x0000000500007c0c */ /* 0x000fda000bf05270 */
[----:B------:R-:W-:Y:S05]  /*47f0*/  @P0 BRA `(.L_x_88) ;  /* 0x0000000000580947 */ /* 0x000fea0003800000 */
[----:B------:R-:W1:Y:S02]  /*4800*/  LDS R0, [UR8+0x18] ;  /* 0x00001808ff007984 */ /* 0x000e640008000800 */
[----:B-1----:R-:W-:-:S04]  /*4810*/  LOP3.LUT R0, R0, UR4, RZ, 0xc0, !PT ;  /* 0x0000000400007c12 */ /* 0x002fc8000f8ec0ff */
[----:B------:R-:W-:-:S13]  /*4820*/  ISETP.NE.AND P0, PT, R0, UR4, PT ;  /* 0x0000000400007c0c */ /* 0x000fda000bf05270 */
[----:B------:R-:W-:Y:S05]  /*4830*/  @P0 BRA `(.L_x_89) ;  /* 0x00000000003c0947 */ /* 0x000fea0003800000 */
[----:B------:R-:W1:Y:S01]  /*4840*/  S2R R2, SR_LANEID ;  /* 0x0000000000027919 */ /* 0x000e620000000000 */
[----:B------:R-:W-:-:S06]  /*4850*/  ULOP3.LUT UR5, URZ, UR5, URZ, 0x33, !UPT ;  /* 0x00000005ff057292 */ /* 0x000fcc000f8e33ff */
[----:B------:R-:W-:-:S04]  /*4860*/  IMAD.U32 R0, RZ, RZ, UR5 ;  /* 0x00000005ff007e24 */ /* 0x000fc8000f8e00ff */
[----:B------:R2:W4:Y:S02]  /*4870*/  REDUX UR7, R0 ;  /* 0x00000000000773c4 */ /* 0x0005240000000000 */
[----:B------:R1:W-:Y:S01]  /*4880*/  UTCATOMSWS.AND URZ, UR5 ;  /* 0x0000000500ff79e3 */ /* 0x0003e20008000000 */
[----:B--2---:R-:W-:Y:S01]  /*4890*/  LOP3.LUT R0, RZ, UR4, RZ, 0x33, !PT ;  /* 0x00000004ff007c12 */ /* 0x004fe2000f8e33ff */
[----:B------:R-:W-:Y:S02]  /*48a0*/  VOTEU.ANY UR4, UPT, PT ;  /* 0x0000000000047886 */ /* 0x000fe400038e0100 */
[----:B------:R-:W-:Y:S02]  /*48b0*/  UFLO.U32 UR4, UR4 ;  /* 0x00000004000472bd */ /* 0x000fe400080e0000 */
[----:B------:R-:W2:Y:S04]  /*48c0*/  REDUX UR6, R0 ;  /* 0x00000000000673c4 */ /* 0x000ea80000000000 */
[----:B-1----:R-:W-:-:S02]  /*48d0*/  ISETP.EQ.U32.AND P0, PT, R2, UR4, PT ;  /* 0x0000000402007c0c */ /* 0x002fc4000bf02070 */
[----:B----4-:R-:W-:-:S11]  /*48e0*/  MOV R2, UR7 ;  /* 0x0000000700027c02 */ /* 0x010fd60008000f00 */
[----:B------:R1:W-:Y:S01]  /*48f0*/  @P0 ATOMS.AND RZ, [UR8+0x14], R2 ;  /* 0x00001402ffff098c */ /* 0x0003e2000a800008 */
[----:B--2---:R-:W-:-:S05]  /*4900*/  IMAD.U32 R0, RZ, RZ, UR6 ;  /* 0x00000006ff007e24 */ /* 0x004fca000f8e00ff */
[----:B------:R1:W-:Y:S01]  /*4910*/  @P0 ATOMS.AND RZ, [UR8+0x18], R0 ;  /* 0x00001800ffff098c */ /* 0x0003e2000a800008 */
[----:B------:R-:W-:Y:S05]  /*4920*/  BRA `(.L_x_90) ;  /* 0x0000000000147947 */ /* 0x000fea0003800000 */
.L_x_89:
[----:B------:R-:W-:Y:S02]  /*4930*/  MOV R2, 0x4950 ;  /* 0x0000495000027802 */ /* 0x000fe40000000f00 */
[----:B---3-5:R-:W-:Y:S05]  /*4940*/  CALL.REL.NOINC `($__internal_0_$__cuda_sm10x_tcgen05_guardrail_trap_col_being_dealloced_not_returned_by_alloc) ;  /* 0x0000005000bc7944 */ /* 0x028fea0003c00000 */
[----:B------:R-:W-:Y:S05]  /*4950*/  BRA `(.L_x_90) ;  /* 0x0000000000087947 */ /* 0x000fea0003800000 */
.L_x_88:
[----:B------:R-:W-:Y:S02]  /*4960*/  MOV R2, 0x4980 ;  /* 0x0000498000027802 */ /* 0x000fe40000000f00 */
[----:B---3-5:R-:W-:Y:S05]  /*4970*/  CALL.REL.NOINC `($__internal_2_$__cuda_sm10x_tcgen05_guardrail_trap_unallocated_columns_being_dealloced) ;  /* 0x0000005000c87944 */ /* 0x028fea0003c00000 */
.L_x_90:
[----:B------:R-:W-:Y:S01]  /*4980*/  NOP ;  /* 0x0000000000007918 */ /* 0x000fe20000000000 */
[----:B------:R-:W-:Y:S05]  /*4990*/  EXIT ;  /* 0x000000000000794d */ /* 0x000fea0003800000 */
.L_x_61:
[----:B------:R-:W-:-:S09]  /*49a0*/  UISETP.NE.OR UP0, UPT, UR21, 0x3, !UP4 ;  /* 0x000000031500788c */ /* 0x000fd2000e705670 */
[----:B------:R-:W-:Y:S05]  /*49b0*/  BRA.U UP0, `(.L_x_91) ;  /* 0x0000001100b87547 */ /* 0x000fea000b800000 */
[----:B------:R-:W2:Y:S01]  /*49c0*/  LDCU UR31, c[0x0][0x370] ;  /* 0x00006e00ff1f77ac */ /* 0x000ea20008000800 */
[----:B------:R-:W3:Y:S01]  /*49d0*/  LDC.64 R16, c[0x0][0x348] ;  /* 0x0000d200ff107b82 */ /* 0x000ee20000000a00 */
[----:B------:R-:W-:Y:S02]  /*49e0*/  HFMA2 R13, -RZ, RZ, 0, 0 ;  /* 0x00000000ff0d7431 */ /* 0x000fe400000001ff */
[----:B------:R-:W-:Y:S01]  /*49f0*/  IMAD.MOV.U32 R15, RZ, RZ, 0x1 ;  /* 0x00000001ff0f7424 */ /* 0x000fe200078e00ff */
[----:B------:R-:W2:Y:S01]  /*4a00*/  LDCU.128 UR48, c[0x0][0xb10] ;  /* 0x00016200ff3077ac */ /* 0x000ea20008000c00 */
[----:B------:R-:W-:Y:S01]  /*4a10*/  IMAD.MOV.U32 R14, RZ, RZ, RZ ;  /* 0x000000ffff0e7224 */ /* 0x000fe200078e00ff */
[----:B------:R-:W-:Y:S01]  /*4a20*/  MOV R7, 0x2000 ;  /* 0x0000200000077802 */ /* 0x000fe20000000f00 */
[----:B------:R-:W4:Y:S01]  /*4a30*/  LDCU UR30, c[0x0][0x374] ;  /* 0x00006e80ff1e77ac */ /* 0x000f220008000800 */
[----:B------:R-:W1:Y:S01]  /*4a40*/  LDC.64 R2, c[0x0][0x888] ;  /* 0x00022200ff027b82 */ /* 0x000e620000000a00 */
[----:B------:R-:W4:Y:S01]  /*4a50*/  LDCU UR15, c[0x0][0xb0c] ;  /* 0x00016180ff0f77ac */ /* 0x000f220008000800 */
[----:B------:R-:W3:Y:S06]  /*4a60*/  LDCU UR52, c[0x0][0xb20] ;  /* 0x00016400ff3477ac */ /* 0x000eec0008000800 */
[----:B------:R-:W1:Y:S01]  /*4a70*/  LDC.64 R4, c[0x0][0x890] ;  /* 0x00022400ff047b82 */ /* 0x000e620000000a00 */
[----:B------:R-:W3:Y:S01]  /*4a80*/  LDCU UR4, c[0x0][0xb30] ;  /* 0x00016600ff0477ac */ /* 0x000ee20008000800 */
[----:B------:R-:W-:Y:S01]  /*4a90*/  UMOV UR21, 0x400 ;  /* 0x0000040000157882 */ /* 0x000fe20000000000 */
[----:B--2---:R-:W-:-:S02]  /*4aa0*/  UIMAD.WIDE.U32 UR6, UR31, UR48, URZ ;  /* 0x000000301f0672a5 */ /* 0x004fc4000f8e00ff */
[----:B----4-:R-:W-:Y:S02]  /*4ab0*/  UIMAD.WIDE.U32 UR8, UR30, UR51, URZ ;  /* 0x000000331e0872a5 */ /* 0x010fe4000f8e00ff */
[----:B------:R-:W-:Y:S02]  /*4ac0*/  ULEA UR21, UR47, UR21, 0x18 ;  /* 0x000000152f157291 */ /* 0x000fe4000f8ec0ff */
[----:B------:R-:W-:Y:S02]  /*4ad0*/  UPLOP3.LUT UP2, UPT, UPT, UPT, UPT, 0x40, 0x4 ;  /* 0x000000000004789c */ /* 0x000fe40003f4e870 */
[----:B------:R-:W-:Y:S01]  /*4ae0*/  UIADD3 UR37, UPT, UPT, UR21, 0x78, URZ ;  /* 0x0000007815257890 */ /* 0x000fe2000fffe0ff */
[----:B------:R-:W-:Y:S01]  /*4af0*/  UMOV UR6, UR7 ;  /* 0x0000000700067c82 */ /* 0x000fe20008000000 */
[----:B------:R-:W-:Y:S01]  /*4b00*/  UMOV UR38, UR9 ;  /* 0x0000000900267c82 */ /* 0x000fe20008000000 */
[----:B------:R-:W-:Y:S02]  /*4b10*/  UISETP.GE.AND UP0, UPT, UR45, 0x1, UPT ;  /* 0x000000012d00788c */ /* 0x000fe4000bf06270 */
[----:B------:R-:W-:Y:S01]  /*4b20*/  UISETP.NE.AND UP4, UPT, UR45, 0x1, UPT ;  /* 0x000000012d00788c */ /* 0x000fe2000bf85270 */
[----:B------:R-:W2:Y:S01]  /*4b30*/  LDCU.64 UR22, c[0x0][0xb28] ;  /* 0x00016500ff1677ac */ /* 0x000ea20008000a00 */
[----:B------:R-:W-:-:S02]  /*4b40*/  UISETP.NE.AND UP6, UPT, UR15, 0x1, UPT ;  /* 0x000000010f00788c */ /* 0x000fc4000bfc5270 */
[----:B------:R-:W-:Y:S02]  /*4b50*/  UISETP.NE.AND UP5, UPT, UR50, 0x1, UPT ;  /* 0x000000013200788c */ /* 0x000fe4000bfa5270 */
[----:B------:R-:W-:Y:S02]  /*4b60*/  UIADD3 UR41, UPT, UPT, UR21, 0x60, URZ ;  /* 0x0000006015297890 */ /* 0x000fe4000fffe0ff */
[----:B------:R-:W-:Y:S02]  /*4b70*/  UIADD3 UR33, UPT, UPT, UR21, 0x68, URZ ;  /* 0x0000006815217890 */ /* 0x000fe4000fffe0ff */
[----:B------:R-:W-:Y:S02]  /*4b80*/  UIADD3 UR25, UPT, UPT, UR21, 0x70, URZ ;  /* 0x0000007015197890 */ /* 0x000fe4000fffe0ff */
[----:B------:R-:W-:Y:S02]  /*4b90*/  UPRMT UR37, UR47, 0x654, UR37 ;  /* 0x000006542f257896 */ /* 0x000fe40008000025 */
[----:B------:R-:W-:-:S02]  /*4ba0*/  USHF.R.U32.HI UR39, URZ, UR49, UR6 ;  /* 0x00000031ff277299 */ /* 0x000fc40008011606 */
[----:B---3--:R-:W-:Y:S02]  /*4bb0*/  USHF.R.U32.HI UR38, URZ, UR52, UR38 ;  /* 0x00000034ff267299 */ /* 0x008fe40008011626 */
[----:B------:R-:W-:-:S11]  /*4bc0*/  UISETP.NE.AND UP3, UPT, UR4, 0x1, UPT ;  /* 0x000000010400788c */ /* 0x000fd6000bf65270 */
.L_x_102:
[C---:B------:R-:W-:Y:S02]  /*4bd0*/  LEA R12, R14.reuse, UR21, 0x3 ;  /* 0x000000150e0c7c11 */ /* 0x040fe4000f8e18ff */
[----:B------:R-:W-:Y:S02]  /*4be0*/  SHF.L.U32 R0, R13, 0x1f, RZ ;  /* 0x0000001f0d007819 */ /* 0x000fe400000006ff */
[----:B------:R-:W-:Y:S02]  /*4bf0*/  LEA R8, R14, UR21, 0x4 ;  /* 0x000000150e087c11 */ /* 0x000fe4000f8e20ff */
[----:B---3--:R-:W3:Y:S02]  /*4c00*/  SYNCS.PHASECHK.TRANS64.TRYWAIT P0, [R12+URZ+0xb0], R0 ;  /* 0x0000b0000c0075a7 */ /* 0x008ee400080011ff */
[----:B---3--:R-:W-:Y:S05]  /*4c10*/  @!P0 BRA `(.L_x_92) ;  /* 0x0000004800b88947 */ /* 0x008fea0003800000 */
.L_x_189:
        /* <DEDUP_REMOVED lines=8> */
[----:B----4-:R-:W-:Y:S11]  /*4ca0*/  LOP3.LUT P0, RZ, R10, 0x1, RZ, 0xc0, !PT ;  /* 0x000000010aff7812 */ /* 0x010ff6000780c0ff */
[----:B------:R-:W-:Y:S02]  /*4cb0*/  @!UPT UIADD3 URZ, UPT, UPT, URZ, URZ, URZ ;  /* 0x000000fffffff290 */ /* 0x000fe4000fffe0ff */
[----:B-1----:R-:W-:Y:S01]  /*4cc0*/  VOTEU.ANY UP1, P0 ;  /* 0x0000000000ff7886 */ /* 0x002fe20000020100 */
[----:B------:R-:W-:Y:S11]  /*4cd0*/  PLOP3.LUT P0, PT, PT, PT, UP1, 0x80, 0x8 ;  /* 0x000000000008781c */ /* 0x000ff60003f0f018 */
[----:B------:R-:W-:Y:S02]  /*4ce0*/  @!UPT UIADD3 URZ, UPT, UPT, URZ, URZ, URZ ;  /* 0x000000fffffff290 */ /* 0x000fe4000fffe0ff */
[----:B---3--:R-:W-:Y:S02]  /*4cf0*/  @P0 SHF.R.U32.HI R0, RZ, 0x10, R9 ;  /* 0x00000010ff000819 */ /* 0x008fe40000011609 */
[----:B------:R-:W-:Y:S02]  /*4d00*/  @P0 MOV R6, R8 ;  /* 0x0000000800060202 */ /* 0x000fe40000000f00 */
[----:B------:R-:W-:Y:S01]  /*4d10*/  @P0 R2UR UR4, R0 ;  /* 0x00000000000402ca */ /* 0x000fe200000e0000 */
[----:B------:R-:W-:Y:S01]  /*4d20*/  VIADD R0, R12, 0xc0 ;  /* 0x000000c00c007836 */ /* 0x000fe20000000000 */
[----:B------:R-:W-:Y:S02]  /*4d30*/  @P0 LOP3.LUT R8, R9, 0xffff, RZ, 0xc0, !PT ;  /* 0x0000ffff09080812 */ /* 0x000fe400078ec0ff */
[----:B------:R-:W-:Y:S02]  /*4d40*/  @P0 R2UR UR6, R6 ;  /* 0x00000000060602ca */ /* 0x000fe400000e0000 */
[----:B------:R-:W-:Y:S02]  /*4d50*/  PRMT R0, RZ, 0x654, R0 ;  /* 0x00000654ff007816 */ /* 0x000fe40000000000 */
[----:B------:R-:W-:Y:S02]  /*4d60*/  @P0 R2UR UR5, R8 ;  /* 0x00000000080502ca */ /* 0x000fe400000e0000 */
[----:B------:R1:W-:Y:S03]  /*4d70*/  SYNCS.ARRIVE.TRANS64.RED.A1T0 RZ, [R0+URZ], RZ ;  /* 0x000000ff00ff79a7 */ /* 0x0003e600081004ff */
[----:B------:R-:W-:Y:S04]  /*4d80*/  @UP1 UMOV UR29, UR4 ;  /* 0x00000004001d1c82 */ /* 0x000fe80008000000 */
[----:B------:R-:W-:Y:S04]  /*4d90*/  @UP1 UMOV UR14, UR6 ;  /* 0x00000006000e1c82 */ /* 0x000fe80008000000 */
[----:B------:R-:W-:Y:S01]  /*4da0*/  @UP1 UMOV UR13, UR5 ;  /* 0x00000005000d1c82 */ /* 0x000fe20008000000 */
[----:B------:R-:W-:Y:S05]  /*4db0*/  BRA.U !UP0, `(.L_x_93) ;  /* 0x0000000108a47547 */ /* 0x000fea000b800000 */
[----:B------:R-:W-:Y:S02]  /*4dc0*/  UIMAD.WIDE.U32 UR16, UR13, UR51, URZ ;  /* 0x000000330d1072a5 */ /* 0x000fe4000f8e00ff */
[----:B------:R-:W-:Y:S02]  /*4dd0*/  UIMAD.WIDE.U32 UR18, UR14, UR48, URZ ;  /* 0x000000300e1272a5 */ /* 0x000fe4000f8e00ff */
[----:B------:R-:W-:Y:S02]  /*4de0*/  USEL UR4, UR30, UR38, !UP5 ;  /* 0x000000261e047287 */ /* 0x000fe4000e800000 */
[----:B------:R-:W-:Y:S02]  /*4df0*/  USEL UR7, UR31, UR39, !UP6 ;  /* 0x000000271f077287 */ /* 0x000fe4000f000000 */
[----:B--2---:R-:W-:Y:S02]  /*4e00*/  UIMAD.WIDE.U32 UR8, UR4, UR22, URZ ;  /* 0x00000016040872a5 */ /* 0x004fe4000f8e00ff */
[----:B------:R-:W-:Y:S01]  /*4e10*/  UIMAD.WIDE.U32 UR10, UR7, UR22, URZ ;  /* 0x00000016070a72a5 */ /* 0x000fe2000f8e00ff */
[----:B------:R-:W-:Y:S02]  /*4e20*/  UMOV UR5, UR17 ;  /* 0x0000001100057c82 */ /* 0x000fe40008000000 */
[----:B------:R-:W-:Y:S03]  /*4e30*/  USHF.R.U32.HI UR6, URZ, UR52, UR5 ;  /* 0x00000034ff067299 */ /* 0x000fe60008011605 */
[----:B------:R-:W-:Y:S01]  /*4e40*/  UMOV UR5, UR19 ;  /* 0x0000001300057c82 */ /* 0x000fe20008000000 */
[----:B------:R-:W-:Y:S02]  /*4e50*/  USEL UR6, UR13, UR6, !UP5 ;  /* 0x000000060d067287 */ /* 0x000fe4000e800000 */
[----:B------:R-:W-:Y:S03]  /*4e60*/  USHF.R.U32.HI UR12, URZ, UR49, UR5 ;  /* 0x00000031ff0c7299 */ /* 0x000fe60008011605 */
[----:B------:R-:W-:Y:S02]  /*4e70*/  UMOV UR5, UR9 ;  /* 0x0000000900057c82 */ /* 0x000fe40008000000 */
[----:B------:R-:W-:Y:S03]  /*4e80*/  @UP4 USHF.R.U32.HI UR4, URZ, UR23, UR5 ;  /* 0x00000017ff044299 */ /* 0x000fe60008011605 */
[----:B------:R-:W-:Y:S01]  /*4e90*/  UMOV UR5, UR11 ;  /* 0x0000000b00057c82 */ /* 0x000fe20008000000 */
[----:B------:R-:W-:Y:S02]  /*4ea0*/  UIMAD UR4, UR45, UR4, URZ ;  /* 0x000000042d0472a4 */ /* 0x000fe4000f8e02ff */
[----:B------:R-:W-:Y:S02]  /*4eb0*/  @UP4 USHF.R.U32.HI UR7, URZ, UR23, UR5 ;  /* 0x00000017ff074299 */ /* 0x000fe40008011605 */
[----:B------:R-:W-:Y:S02]  /*4ec0*/  UIMAD.WIDE.U32 UR10, UR6, UR22, URZ ;  /* 0x00000016060a72a5 */ /* 0x000fe4000f8e00ff */
[----:B------:R-:W-:Y:S02]  /*4ed0*/  USEL UR5, UR14, UR12, !UP6 ;  /* 0x0000000c0e057287 */ /* 0x000fe4000f000000 */
[----:B------:R-:W-:Y:S02]  /*4ee0*/  UIMAD UR8, UR45, UR7, URZ ;  /* 0x000000072d0872a4 */ /* 0x000fe4000f8e02ff */
[----:B------:R-:W-:Y:S03]  /*4ef0*/  UISETP.GE.AND UP0, UPT, UR6, UR4, UPT ;  /* 0x000000040600728c */ /* 0x000fe6000bf06270 */
[----:B------:R-:W-:Y:S01]  /*4f00*/  UMOV UR4, UR11 ;  /* 0x0000000b00047c82 */ /* 0x000fe20008000000 */
[----:B------:R-:W-:Y:S02]  /*4f10*/  UISETP.GE.OR UP0, UPT, UR5, UR8, UP0 ;  /* 0x000000080500728c */ /* 0x000fe40008706670 */
[----:B------:R-:W-:Y:S02]  /*4f20*/  USHF.R.U32.HI UR4, URZ, UR23, UR4 ;  /* 0x00000017ff047299 */ /* 0x000fe40008011604 */
[----:B------:R-:W-:Y:S02]  /*4f30*/  UIMAD.WIDE.U32 UR8, UR5, UR22, URZ ;  /* 0x00000016050872a5 */ /* 0x000fe4000f8e00ff */
[----:B------:R-:W-:Y:S04]  /*4f40*/  USEL UR10, UR6, UR4, !UP4 ;  /* 0x00000004060a7287 */ /* 0x000fe8000e000000 */
[----:B------:R-:W-:Y:S01]  /*4f50*/  UIADD3 UR11, UPT, UPT, -UR10, URZ, URZ ;  /* 0x000000ff0a0b7290 */ /* 0x000fe2000fffe1ff */
[----:B------:R-:W-:Y:S02]  /*4f60*/  @!UP0 UMOV UR4, UR9 ;  /* 0x0000000900048c82 */ /* 0x000fe40008000000 */
[----:B------:R-:W-:Y:S02]  /*4f70*/  @!UP0 USHF.R.U32.HI UR4, URZ, UR23, UR4 ;  /* 0x00000017ff048299 */ /* 0x000fe40008011604 */
[----:B------:R-:W-:Y:S02]  /*4f80*/  UIMAD UR8, UR45, UR11, UR6 ;  /* 0x0000000b2d0872a4 */ /* 0x000fe4000f8e0206 */
[----:B------:R-:W-:Y:S04]  /*4f90*/  @!UP0 USEL UR4, UR5, UR4, !UP4 ;  /* 0x0000000405048287 */ /* 0x000fe8000e000000 */
[----:B------:R-:W-:Y:S02]  /*4fa0*/  @!UP0 UIMAD UR7, UR7, UR8, UR4 ;  /* 0x00000008070782a4 */ /* 0x000fe4000f8e0204 */
[----:B------:R-:W-:Y:S02]  /*4fb0*/  @!UP0 UIADD3 UR9, UPT, UPT, UR10, -UR4, URZ ;  /* 0x800000040a098290 */ /* 0x000fe4000fffe0ff */
[----:B------:R-:W-:Y:S02]  /*4fc0*/  UIADD3 UR8, UPT, UPT, -UR6, URZ, URZ ;  /* 0x000000ff06087290 */ /* 0x000fe4000fffe1ff */
[----:B------:R-:W-:Y:S02]  /*4fd0*/  UIADD3 UR4, UPT, UPT, -UR5, URZ, URZ ;  /* 0x000000ff05047290 */ /* 0x000fe4000fffe1ff */
[----:B------:R-:W-:Y:S03]  /*4fe0*/  @!UP0 UIMAD UR6, UR9, UR45, UR5 ;  /* 0x0000002d090682a4 */ /* 0x000fe6000f8e0205 */
[----:B------:R-:W-:Y:S01]  /*4ff0*/  @!UP0 UMOV UR5, UR7 ;  /* 0x0000000700058c82 */ /* 0x000fe20008000000 */
[----:B------:R-:W-:Y:S02]  /*5000*/  UIMAD UR7, UR15, UR4, UR14 ;  /* 0x000000040f0772a4 */ /* 0x000fe4000f8e020e */
[----:B------:R-:W-:Y:S02]  /*5010*/  UIMAD UR4, UR50, UR8, UR13 ;  /* 0x00000008320472a4 */ /* 0x000fe4000f8e020d */
[----:B------:R-:W-:Y:S02]  /*5020*/  UIMAD UR14, UR5, UR15, UR7 ;  /* 0x0000000f050e72a4 */ /* 0x000fe4000f8e0207 */
[----:B------:R-:W-:Y:S11]  /*5030*/  UIMAD UR13, UR6, UR50, UR4 ;  /* 0x00000032060d72a4 */ /* 0x000ff6000f8e0204 */
[----:B------:R-:W-:Y:S01]  /*5040*/  @!UPT UIADD3 URZ, UPT, UPT, URZ, URZ, URZ ;  /* 0x000000fffffff290 */ /* 0x000fe2000fffe0ff */
.L_x_93:
[----:B------:R-:W3:Y:S01]  /*5050*/  @!UP3 LDCU.128 UR8, c[0x0][0xb10] ;  /* 0x00016200ff08b7ac */ /* 0x000ee20008000c00 */
[C---:B------:R-:W-:Y:S02]  /*5060*/  ISETP.NE.U32.AND P1, PT, R4.reuse, RZ, PT ;  /* 0x000000ff0400720c */ /* 0x040fe40003f25070 */
[----:B------:R-:W-:Y:S02]  /*5070*/  ISETP.NE.U32.AND P0, PT, R4, RZ, PT ;  /* 0x000000ff0400720c */ /* 0x000fe40003f05070 */
[C---:B------:R-:W-:Y:S02]  /*5080*/  ISETP.NE.AND.EX P1, PT, R5.reuse, RZ, PT, P1 ;  /* 0x000000ff0500720c */ /* 0x040fe40003f25310 */
[----:B------:R-:W-:Y:S01]  /*5090*/  ISETP.NE.AND.EX P0, PT, R5, RZ, PT, P0 ;  /* 0x000000ff0500720c */ /* 0x000fe20003f05300 */
[----:B------:R-:W4:Y:S01]  /*50a0*/  @!UP3 LDCU UR5, c[0x0][0xb0c] ;  /* 0x00016180ff05b7ac */ /* 0x000f220008000800 */
[----:B------:R-:W-:Y:S01]  /*50b0*/  SHF.L.U32 R9, R15, 0x1f, RZ ;  /* 0x0000001f0f097819 */ /* 0x000fe200000006ff */
[----:B------:R-:W-:Y:S02]  /*50c0*/  USHF.L.U32 UR42, UR20, 0x7, URZ ;  /* 0x00000007142a7899 */ /* 0x000fe400080006ff */
[----:B------:R-:W-:Y:S02]  /*50d0*/  USHF.L.U32 UR43, UR24, 0x6, URZ ;  /* 0x00000006182b7899 */ /* 0x000fe400080006ff */
[----:B---3--:R-:W-:Y:S07]  /*50e0*/  UIMAD.WIDE.U32 UR6, UR14, UR8, URZ ;  /* 0x000000080e0672a5 */ /* 0x008fee000f8e00ff */
[----:B------:R-:W-:Y:S01]  /*50f0*/  @!UP3 UMOV UR4, UR7 ;  /* 0x000000070004bc82 */ /* 0x000fe20008000000 */
[----:B----4-:R-:W-:Y:S02]  /*5100*/  @!UP3 UISETP.NE.AND UP0, UPT, UR5, 0x1, UPT ;  /* 0x000000010500b88c */ /* 0x010fe4000bf05270 */
[----:B------:R-:W-:Y:S02]  /*5110*/  @!UP3 USHF.R.U32.HI UR4, URZ, UR9, UR4 ;  /* 0x00000009ff04b299 */ /* 0x000fe40008011604 */
[----:B------:R-:W-:Y:S02]  /*5120*/  UIMAD.WIDE.U32 UR6, UR13, UR11, URZ ;  /* 0x0000000b0d0672a5 */ /* 0x000fe4000f8e00ff */
[----:B------:R-:W-:Y:S02]  /*5130*/  @!UP3 USEL UR8, UR14, UR4, !UP0 ;  /* 0x000000040e08b287 */ /* 0x000fe4000c000000 */
[----:B------:R-:W-:Y:S03]  /*5140*/  @!UP3 UISETP.NE.AND UP0, UPT, UR10, 0x1, UPT ;  /* 0x000000010a00b88c */ /* 0x000fe6000bf05270 */
[----:B------:R-:W-:Y:S02]  /*5150*/  @!UP3 UMOV UR6, UR7 ;  /* 0x000000070006bc82 */ /* 0x000fe40008000000 */
[----:B------:R-:W3:Y:S02]  /*5160*/  @!UP3 LDCU UR4, c[0x0][0xb20] ;  /* 0x00016400ff04b7ac */ /* 0x000ee40008000800 */
[----:B---3--:R-:W-:Y:S04]  /*5170*/  @!UP3 USHF.R.U32.HI UR6, URZ, UR4, UR6 ;  /* 0x00000004ff06b299 */ /* 0x008fe80008011606 */
[----:B------:R-:W-:Y:S04]  /*5180*/  @!UP3 USEL UR6, UR13, UR6, !UP0 ;  /* 0x000000060d06b287 */ /* 0x000fe8000c000000 */
[----:B------:R-:W-:Y:S02]  /*5190*/  @!UP3 UIADD3 UR4, UPT, UPT, -UR8, UR6, URZ ;  /* 0x000000060804b290 */ /* 0x000fe4000fffe1ff */
[----:B------:R-:W-:Y:S02]  /*51a0*/  @!UP3 UIADD3 UR6, UPT, UPT, UR8, -UR6, URZ ;  /* 0x800000060806b290 */ /* 0x000fe4000fffe0ff */
[----:B------:R-:W-:Y:S02]  /*51b0*/  @!UP3 UIMAD UR14, UR4, UR5, UR14 ;  /* 0x00000005040eb2a4 */ /* 0x000fe4000f8e020e */
[----:B------:R-:W-:Y:S01]  /*51c0*/  @!UP3 UIMAD UR13, UR6, UR10, UR13 ;  /* 0x0000000a060db2a4 */ /* 0x000fe2000f8e020d */
[----:B------:R-:W-:Y:S11]  /*51d0*/  BRA.U UP2, `(.L_x_94) ;  /* 0x0000000102107547 */ /* 0x000ff6000b800000 */
[----:B------:R-:W-:Y:S04]  /*51e0*/  MOV R6, UR46 ;  /* 0x0000002e00067c02 */ /* 0x000fe80008000f00 */
[----:B------:R-:W-:Y:S04]  /*51f0*/  SHF.L.U32 R6, R6, 0x1f, RZ ;  /* 0x0000001f06067819 */ /* 0x000fe800000006ff */
[----:B------:R-:W3:Y:S02]  /*5200*/  SYNCS.PHASECHK.TRANS64.TRYWAIT P2, [UR21+0xa8], R6 ;  /* 0x0000a806ff0075a7 */ /* 0x000ee40008041115 */
[----:B---3--:R-:W-:Y:S05]  /*5210*/  @!P2 BRA `(.L_x_95) ;  /* 0x00000044004ca947 */ /* 0x008fea0003800000 */
.L_x_94:
[----:B------:R-:W-:Y:S05]  /*5220*/  @!P1 BRA `(.L_x_96) ;  /* 0x0000000000309947 */ /* 0x000fea0003800000 */
[----:B------:R-:W-:Y:S01]  /*5230*/  ISETP.NE.U32.AND P1, PT, R2, RZ, PT ;  /* 0x000000ff0200720c */ /* 0x000fe20003f25070 */
[----:B------:R-:W3:Y:S01]  /*5240*/  LDCU.64 UR4, c[0x0][0x358] ;  /* 0x00006b00ff0477ac */ /* 0x000ee20008000a00 */
[----:B------:R-:W-:Y:S02]  /*5250*/  IMAD.MOV.U32 R26, RZ, RZ, 0x1 ;  /* 0x00000001ff1a7424 */ /* 0x000fe400078e00ff */
[----:B------:R-:W-:Y:S11]  /*5260*/  ISETP.NE.AND.EX P1, PT, R3, RZ, PT, P1 ;  /* 0x000000ff0300720c */ /* 0x000ff60003f25310 */
[----:B------:R-:W-:Y:S02]  /*5270*/  @!UPT UIADD3 URZ, UPT, UPT, URZ, URZ, URZ ;  /* 0x000000fffffff290 */ /* 0x000fe4000fffe0ff */
[----:B------:R-:W4:Y:S01]  /*5280*/  @P1 LDC.64 R10, c[0x0][0x888] ;  /* 0x00022200ff0a1b82 */ /* 0x000f220000000a00 */
[----:B-1----:R-:W-:Y:S04]  /*5290*/  @P1 IMAD R0, R4, UR36, RZ ;  /* 0x0000002404001c24 */ /* 0x002fe8000f8e02ff */
[----:B----4-:R-:W-:Y:S04]  /*52a0*/  @P1 IMAD.WIDE R10, R0, 0x4, R10 ;  /* 0x00000004000a1825 */ /* 0x010fe800078e020a */
[----:B------:R-:W-:Y:S01]  /*52b0*/  HFMA2 R0, -RZ, RZ, 0, 5.9604644775390625e-08 ;  /* 0x00000001ff007431 */ /* 0x000fe200000001ff */
[----:B---3-5:R3:W5:Y:S04]  /*52c0*/  @P1 LDG.E R27, desc[UR4][R10.64] ;  /* 0x000000040a1b1981 */ /* 0x028768000c1e1900 */
[----:B------:R-:W-:Y:S01]  /*52d0*/  @!P1 PRMT R26, R0, 0x7610, R26 ;  /* 0x00007610001a9816 */ /* 0x000fe2000000001a */
[----:B---3--:R-:W4:Y:S06]  /*52e0*/  @!P1 LDC R27, c[0x0][0x880] ;  /* 0x00022000ff1b9b82 */ /* 0x008f2c0000000800 */
.L_x_96:
[----:B----45:R-:W-:Y:S01]  /*52f0*/  @!P0 FSETP.EQ.AND P1, PT, R27, RZ, PT ;  /* 0x000000ff1b00820b */ /* 0x030fe20003f22000 */
[----:B------:R-:W-:Y:S01]  /*5300*/  @!UPT UIADD3 URZ, UPT, UPT, URZ, URZ, URZ ;  /* 0x000000fffffff290 */ /* 0x000fe2000fffe0ff */
[----:B------:R-:W-:Y:S11]  /*5310*/  @!P0 BRA `(.L_x_97) ;  /* 0x0000000000188947 */ /* 0x000ff60003800000 */
[----:B------:R-:W-:Y:S02]  /*5320*/  LOP3.LUT P0, RZ, R26, 0xff, RZ, 0xc0, !PT ;  /* 0x000000ff1aff7812 */ /* 0x000fe4000780c0ff */
[----:B------:R-:W-:Y:S04]  /*5330*/  ISETP.NE.U32.AND P1, PT, R2, RZ, PT ;  /* 0x000000ff0200720c */ /* 0x000fe80003f25070 */
[----:B------:R-:W-:Y:S04]  /*5340*/  ISETP.NE.AND.EX P1, PT, R3, RZ, PT, P1 ;  /* 0x000000ff0300720c */ /* 0x000fe80003f25310 */
[----:B------:R-:W-:Y:S03]  /*5350*/  PLOP3.LUT P1, PT, P1, PT, PT, 0x8, 0x80 ;  /* 0x000000000080781c */ /* 0x000fe60000f2e170 */
[----:B------:R-:W-:Y:S11]  /*5360*/  @P0 FSETP.EQ.AND P1, PT, R27, RZ, PT ;  /* 0x000000ff1b00020b */ /* 0x000ff60003f22000 */
[----:B------:R-:W-:Y:S02]  /*5370*/  @!UPT UIADD3 URZ, UPT, UPT, URZ, URZ, URZ ;  /* 0x000000fffffff290 */ /* 0x000fe4000fffe0ff */
.L_x_97:
[----:B------:R-:W3:Y:S01]  /*5380*/  SYNCS.PHASECHK.TRANS64.TRYWAIT P2, [UR21+0x80], R9 ;  /* 0x00008009ff0075a7 */ /* 0x000ee20008041115 */
[----:B------:R-:W-:Y:S04]  /*5390*/  ELECT P0, URZ, PT ;  /* 0x0000000000ff782f */ /* 0x000fe80003800000 */
[----:B------:R-:W-:Y:S11]  /*53a0*/  PLOP3.LUT P1, PT, P1, P0, PT, 0xf2, 0x2f ;  /* 0x00000000002f781c */ /* 0x000ff60000f21e72 */
[----:B------:R-:W-:Y:S02]  /*53b0*/  @!UPT UIADD3 URZ, UPT, UPT, URZ, URZ, URZ ;  /* 0x000000fffffff290 */ /* 0x000fe4000fffe0ff */
[----:B------:R-:W-:Y:S05]  /*53c0*/  @!P1 IADD3 R8, P0, PT, R16, 0x580, RZ ;  /* 0x0000058010089810 */ /* 0x000fea0007f1e0ff */
[----:B-1----:R-:W-:Y:S01]  /*53d0*/  @!P1 IMAD.X R6, RZ, RZ, R17, P0 ;  /* 0x000000ffff069224 */ /* 0x002fe200000e0611 */
[----:B---3--:R-:W-:Y:S07]  /*53e0*/  @!P2 BRA `(.L_x_98) ;  /* 0x0000004000f0a947 */ /* 0x008fee0003800000 */
.L_x_192:
[----:B------:R-:W-:Y:S01]  /*53f0*/  @!P1 R2UR UR5, R8 ;  /* 0x00000000080592ca */ /* 0x000fe200000e0000 */
[----:B------:R-:W-:Y:S01]  /*5400*/  VOTEU.ALL UP0, P1 ;  /* 0x0000000000ff7886 */ /* 0x000fe20000800000 */
[----:B------:R-:W-:Y:S01]  /*5410*/  @!P1 R2UR UR4, R6 ;  /* 0x00000000060492ca */ /* 0x000fe200000e0000 */
[----:B------:R-:W-:Y:S01]  /*5420*/  UMOV UR16, 0x0 ;  /* 0x0000000000107882 */ /* 0x000fe20000000000 */
[----:B------:R-:W-:Y:S01]  /*5430*/  UMOV UR17, 0x10000000 ;  /* 0x1000000000117882 */ /* 0x000fe20000000000 */
[----:B------:R-:W-:Y:S01]  /*5440*/  UMOV UR44, UR36 ;  /* 0x00000024002c7c82 */ /* 0x000fe20008000000 */
[----:B------:R-:W-:Y:S01]  /*5450*/  @!UP0 UIADD3 UR40, UPT, UPT, UR21, 0x200, URZ ;  /* 0x0000020015288890 */ /* 0x000fe2000fffe0ff */
[----:B-1----:R-:W-:Y:S01]  /*5460*/  @!P1 IMAD.MOV.U32 R0, RZ, RZ, 0x2000 ;  /* 0x00002000ff009424 */ /* 0x002fe200078e00ff */
[----:B------:R-:W-:Y:S01]  /*5470*/  @!UP0 UIADD3 UR10, UPT, UPT, UR42, 0x40, URZ ;  /* 0x000000402a0a8890 */ /* 0x000fe2000fffe0ff */
[----:B------:R-:W-:Y:S01]  /*5480*/  @!P1 IADD3 R8, P0, PT, R16, 0x580, RZ ;  /* 0x0000058010089810 */ /* 0x000fe20007f1e0ff */
[----:B------:R-:W-:Y:S01]  /*5490*/  @!UP0 UIADD3 UR8, UPT, UPT, UR21, 0x1200, URZ ;  /* 0x0000120015088890 */ /* 0x000fe2000fffe0ff */
[----:B------:R-:W-:Y:S02]  /*54a0*/  VOTEU.ALL UP0, P1 ;  /* 0x0000000000ff7886 */ /* 0x000fe40000800000 */
[----:B------:R-:W-:Y:S01]  /*54b0*/  IMAD.U32 R10, RZ, RZ, UR5 ;  /* 0x00000005ff0a7e24 */ /* 0x000fe2000f8e00ff */
[----:B------:R-:W-:Y:S01]  /*54c0*/  UMOV UR9, UR41 ;  /* 0x0000002900097c82 */ /* 0x000fe20008000000 */
[----:B------:R-:W-:Y:S01]  /*54d0*/  IMAD.U32 R11, RZ, RZ, UR4 ;  /* 0x00000004ff0b7e24 */ /* 0x000fe2000f8e00ff */
[----:B------:R-:W-:Y:S01]  /*54e0*/  UMOV UR11, UR43 ;  /* 0x0000002b000b7c82 */ /* 0x000fe20008000000 */
[----:B------:R-:W-:Y:S01]  /*54f0*/  UMOV UR12, UR36 ;  /* 0x00000024000c7c82 */ /* 0x000fe20008000000 */
[----:B------:R-:W-:Y:S01]  /*5500*/  @!P1 R2UR UR4, R10 ;  /* 0x000000000a0492ca */ /* 0x000fe200000e0000 */
[----:B------:R-:W-:Y:S01]  /*5510*/  UPRMT UR6, UR47, 0x654, UR41 ;  /* 0x000006542f067896 */ /* 0x000fe20008000029 */
[----:B------:R-:W-:Y:S01]  /*5520*/  @!P1 R2UR UR5, R11 ;  /* 0x000000000b0592ca */ /* 0x000fe200000e0000 */
[----:B------:R-:W-:Y:S11]  /*5530*/  @!P1 IMAD.X R6, RZ, RZ, R17, P0 ;  /* 0x000000ffff069224 */ /* 0x000ff600000e0611 */
[----:B------:R-:W-:Y:S01]  /*5540*/  @!UPT UIADD3 URZ, UPT, UPT, URZ, URZ, URZ ;  /* 0x000000fffffff290 */ /* 0x000fe2000fffe0ff */
[----:B------:R1:W-:Y:S01]  /*5550*/  @!UP0 UTMALDG.3D [UR40], [UR4], desc[UR16] ;  /* 0x00001028040085b4 */ /* 0x0003e20008011000 */
[----:B------:R-:W-:Y:S05]  /*5560*/  VOTEU.ALL UP0, P1 ;  /* 0x0000000000ff7886 */ /* 0x000fea0000800000 */
[----:B------:R1:W-:Y:S01]  /*5570*/  @!UP0 UTMALDG.3D [UR8], [UR4], desc[UR16] ;  /* 0x00001008040085b4 */ /* 0x0003e20008011000 */
[----:B------:R1:W-:Y:S01]  /*5580*/  @!P1 SYNCS.ARRIVE.TRANS64.RED.A0TR RZ, [UR21+0x60], R0 ;  /* 0x00006000ffff99a7 */ /* 0x0003e20008300415 */
[----:B------:R-:W-:Y:S01]  /*5590*/  SYNCS.ARRIVE.TRANS64.RED.A1T0 RZ, [UR6], RZ ;  /* 0x000000ffffff79a7 */ /* 0x000fe20008100406 */
[----:B------:R-:W3:Y:S02]  /*55a0*/  SYNCS.PHASECHK.TRANS64.TRYWAIT P2, [UR21+0x88], R9 ;  /* 0x00008809ff0075a7 */ /* 0x000ee40008041115 */
[----:B-1-3--:R-:W-:Y:S05]  /*55b0*/  @!P2 BRA `(.L_x_99) ;  /* 0x000000400094a947 */ /* 0x00afea0003800000 */
.L_x_194:
        /* <DEDUP_REMOVED lines=10> */
[----:B------:R-:W-:Y:S02]  /*5660*/  @!UP0 UIADD3 UR10, UPT, UPT, UR42, 0x50, URZ ;  /* 0x000000502a0a8890 */ /* 0x000fe4000fffe0ff */
[----:B------:R-:W-:Y:S01]  /*5670*/  @!UP0 UIADD3 UR8, UPT, UPT, UR21, 0x3200, URZ ;  /* 0x0000320015088890 */ /* 0x000fe2000fffe0ff */
[----:B------:R-:W-:Y:S01]  /*5680*/  IMAD.U32 R10, RZ, RZ, UR5 ;  /* 0x00000005ff0a7e24 */ /* 0x000fe2000f8e00ff */
[----:B------:R-:W-:Y:S01]  /*5690*/  VOTEU.ALL UP0, P1 ;  /* 0x0000000000ff7886 */ /* 0x000fe20000800000 */
[----:B------:R-:W-:Y:S01]  /*56a0*/  IMAD.U32 R11, RZ, RZ, UR4 ;  /* 0x00000004ff0b7e24 */ /* 0x000fe2000f8e00ff */
[----:B------:R-:W-:Y:S01]  /*56b0*/  UMOV UR9, UR33 ;  /* 0x0000002100097c82 */ /* 0x000fe20008000000 */
[----:B------:R-:W-:Y:S01]  /*56c0*/  UMOV UR11, UR43 ;  /* 0x0000002b000b7c82 */ /* 0x000fe20008000000 */
[----:B------:R-:W-:Y:S01]  /*56d0*/  @!P1 R2UR UR4, R10 ;  /* 0x000000000a0492ca */ /* 0x000fe200000e0000 */
[----:B------:R-:W-:Y:S01]  /*56e0*/  UMOV UR12, UR36 ;  /* 0x00000024000c7c82 */ /* 0x000fe20008000000 */
[----:B------:R-:W-:Y:S01]  /*56f0*/  @!P1 R2UR UR5, R11 ;  /* 0x000000000b0592ca */ /* 0x000fe200000e0000 */
[----:B------:R-:W-:Y:S01]  /*5700*/  UPRMT UR6, UR47, 0x654, UR33 ;  /* 0x000006542f067896 */ /* 0x000fe20008000021 */
[----:B------:R-:W-:Y:S11]  /*5710*/  @!P1 IMAD.X R6, RZ, RZ, R17, P0 ;  /* 0x000000ffff069224 */ /* 0x000ff600000e0611 */
[----:B------:R1:W-:Y:S01]  /*5720*/  @!UP0 UTMALDG.3D [UR32], [UR4], desc[UR16] ;  /* 0x00001020040085b4 */ /* 0x0003e20008011000 */
[----:B------:R-:W-:Y:S05]  /*5730*/  VOTEU.ALL UP0, P1 ;  /* 0x0000000000ff7886 */ /* 0x000fea0000800000 */
[----:B------:R1:W-:Y:S01]  /*5740*/  @!UP0 UTMALDG.3D [UR8], [UR4], desc[UR16] ;  /* 0x00001008040085b4 */ /* 0x0003e20008011000 */
[----:B------:R1:W-:Y:S01]  /*5750*/  @!P1 SYNCS.ARRIVE.TRANS64.RED.A0TR RZ, [UR21+0x68], R0 ;  /* 0x00006800ffff99a7 */ /* 0x0003e20008300415 */
[----:B------:R-:W-:Y:S01]  /*5760*/  SYNCS.ARRIVE.TRANS64.RED.A1T0 RZ, [UR6], RZ ;  /* 0x000000ffffff79a7 */ /* 0x000fe20008100406 */
[----:B------:R-:W3:Y:S02]  /*5770*/  SYNCS.PHASECHK.TRANS64.TRYWAIT P2, [UR21+0x90], R9 ;  /* 0x00009009ff0075a7 */ /* 0x000ee40008041115 */
[----:B-1-3--:R-:W-:Y:S05]  /*5780*/  @!P2 BRA `(.L_x_100) ;  /* 0x000000400038a947 */ /* 0x00afea0003800000 */
.L_x_196:
        /* <DEDUP_REMOVED lines=9> */
[----:B------:R-:W-:Y:S01]  /*5820*/  VIADD R14, R14, 0x1 ;  /* 0x000000010e0e7836 */ /* 0x000fe20000000000 */
        /* <DEDUP_REMOVED lines=10> */
[----:B------:R-:W-:Y:S01]  /*58d0*/  UMOV UR12, UR36 ;  /* 0x00000024000c7c82 */ /* 0x000fe20008000000 */
[----:B------:R-:W-:Y:S11]  /*58e0*/  UPRMT UR6, UR47, 0x654, UR25 ;  /* 0x000006542f067896 */ /* 0x000ff60008000019 */
[----:B------:R1:W-:Y:S01]  /*58f0*/  @!UP0 UTMALDG.3D [UR24], [UR4], desc[UR16] ;  /* 0x00001018040085b4 */ /* 0x0003e20008011000 */
[----:B------:R-:W-:Y:S05]  /*5900*/  VOTEU.ALL UP0, P1 ;  /* 0x0000000000ff7886 */ /* 0x000fea0000800000 */
[----:B------:R1:W-:Y:S01]  /*5910*/  @!UP0 UTMALDG.3D [UR8], [UR4], desc[UR16] ;  /* 0x00001008040085b4 */ /* 0x0003e20008011000 */
[----:B------:R1:W-:Y:S01]  /*5920*/  @!P1 SYNCS.ARRIVE.TRANS64.RED.A0TR RZ, [UR21+0x70], R0 ;  /* 0x00007000ffff99a7 */ /* 0x0003e20008300415 */
[----:B------:R-:W-:Y:S01]  /*5930*/  SYNCS.ARRIVE.TRANS64.RED.A1T0 RZ, [UR6], RZ ;  /* 0x000000ffffff79a7 */ /* 0x000fe20008100406 */
[----:B------:R-:W3:Y:S02]  /*5940*/  SYNCS.PHASECHK.TRANS64.TRYWAIT P0, [UR21+0x98], R9 ;  /* 0x00009809ff0075a7 */ /* 0x000ee40008001115 */
[----:B-1-3--:R-:W-:Y:S05]  /*5950*/  @!P0 BRA `(.L_x_101) ;  /* 0x0000003c00dc8947 */ /* 0x00afea0003800000 */
.L_x_198:
[----:B------:R-:W-:Y:S01]  /*5960*/  UPLOP3.LUT UP2, UPT, UPT, UPT, UPT, 0x80, 0x8 ;  /* 0x000000000008789c */ /* 0x000fe20003f4f070 */
[----:B------:R-:W-:Y:S01]  /*5970*/  @!P1 IADD3 R6, P0, PT, R16, 0x580, RZ ;  /* 0x0000058010069810 */ /* 0x000fe20007f1e0ff */
[----:B------:R-:W-:Y:S01]  /*5980*/  UMOV UR6, 0x0 ;  /* 0x0000000000067882 */ /* 0x000fe20000000000 */
[----:B------:R-:W-:Y:S01]  /*5990*/  UMOV UR7, 0x10000000 ;  /* 0x1000000000077882 */ /* 0x000fe20000000000 */
[----:B------:R-:W-:Y:S01]  /*59a0*/  VOTEU.ALL UP0, P1 ;  /* 0x0000000000ff7886 */ /* 0x000fe20000800000 */
[----:B------:R-:W-:Y:S01]  /*59b0*/  @!P1 R2UR UR5, R6 ;  /* 0x00000000060592ca */ /* 0x000fe200000e0000 */
[----:B-1----:R-:W-:Y:S01]  /*59c0*/  @!P1 IMAD.X R0, RZ, RZ, R17, P0 ;  /* 0x000000ffff009224 */ /* 0x002fe200000e0611 */
[----:B------:R-:W-:Y:S01]  /*59d0*/  UMOV UR19, UR43 ;  /* 0x0000002b00137c82 */ /* 0x000fe20008000000 */
[----:B------:R-:W-:Y:S01]  /*59e0*/  UMOV UR20, UR36 ;  /* 0x0000002400147c82 */ /* 0x000fe20008000000 */
[----:B------:R-:W-:Y:S01]  /*59f0*/  @!UP0 UIADD3 UR18, UPT, UPT, UR42, 0x30, URZ ;  /* 0x000000302a128890 */ /* 0x000fe2000fffe0ff */
[----:B------:R-:W-:Y:S01]  /*5a00*/  R2UR UR24, R57 ;  /* 0x00000000391872ca */ /* 0x000fe200000e0000 */
[----:B------:R-:W-:Y:S01]  /*5a10*/  @!UP0 UIADD3 UR16, UPT, UPT, UR21, 0x6200, URZ ;  /* 0x0000620015108890 */ /* 0x000fe2000fffe0ff */
[----:B------:R-:W-:Y:S01]  /*5a20*/  @!P1 R2UR UR4, R0 ;  /* 0x00000000000492ca */ /* 0x000fe200000e0000 */
[----:B------:R-:W-:Y:S01]  /*5a30*/  @!UP0 UIADD3 UR17, UPT, UPT, UR21, 0x78, URZ ;  /* 0x0000007815118890 */ /* 0x000fe2000fffe0ff */
[----:B------:R-:W-:Y:S01]  /*5a40*/  ISETP.NE.AND P0, PT, R14, 0x2, PT ;  /* 0x000000020e00780c */ /* 0x000fe20003f05270 */
[----:B------:R-:W-:Y:S01]  /*5a50*/  @!UP0 UIADD3 UR10, UPT, UPT, UR42, 0x70, URZ ;  /* 0x000000702a0a8890 */ /* 0x000fe2000fffe0ff */
[----:B------:R-:W-:Y:S01]  /*5a60*/  LOP3.LUT R15, R15, 0x1, RZ, 0x3c, !PT ;  /* 0x000000010f0f7812 */ /* 0x000fe200078e3cff */
[----:B------:R-:W-:Y:S01]  /*5a70*/  @!UP0 UIADD3 UR8, UPT, UPT, UR21, 0x7200, URZ ;  /* 0x0000720015088890 */ /* 0x000fe2000fffe0ff */
[----:B------:R-:W-:Y:S01]  /*5a80*/  IMAD.U32 R8, RZ, RZ, UR5 ;  /* 0x00000005ff087e24 */ /* 0x000fe2000f8e00ff */
[----:B------:R-:W-:Y:S01]  /*5a90*/  VOTEU.ALL UP0, P1 ;  /* 0x0000000000ff7886 */ /* 0x000fe20000800000 */
[----:B------:R-:W-:Y:S01]  /*5aa0*/  UMOV UR11, UR43 ;  /* 0x0000002b000b7c82 */ /* 0x000fe20008000000 */
[----:B------:R-:W-:Y:S01]  /*5ab0*/  UMOV UR12, UR36 ;  /* 0x00000024000c7c82 */ /* 0x000fe20008000000 */
[----:B------:R-:W-:Y:S01]  /*5ac0*/  UMOV UR9, UR17 ;  /* 0x0000001100097c82 */ /* 0x000fe20008000000 */
[----:B------:R-:W-:Y:S01]  /*5ad0*/  SEL R0, RZ, 0x1, P0 ;  /* 0x00000001ff007807 */ /* 0x000fe20000000000 */
[----:B------:R-:W-:Y:S01]  /*5ae0*/  UIADD3 UR24, UPT, UPT, UR14, UR24, URZ ;  /* 0x000000180e187290 */ /* 0x000fe2000fffe0ff */
[----:B------:R-:W-:Y:S01]  /*5af0*/  IMAD.U32 R9, RZ, RZ, UR4 ;  /* 0x00000004ff097e24 */ /* 0x000fe2000f8e00ff */
[----:B------:R-:W-:Y:S01]  /*5b00*/  @!P1 R2UR UR4, R8 ;  /* 0x00000000080492ca */ /* 0x000fe200000e0000 */
[----:B------:R-:W-:Y:S01]  /*5b10*/  UMOV UR36, UR29 ;  /* 0x0000001d00247c82 */ /* 0x000fe20008000000 */
[----:B------:R-:W-:Y:S02]  /*5b20*/  LOP3.LUT R13, R13, R0, RZ, 0x3c, !PT ;  /* 0x000000000d0d7212 */ /* 0x000fe400078e3cff */
[----:B------:R-:W-:Y:S02]  /*5b30*/  @!P1 R2UR UR5, R9 ;  /* 0x00000000090592ca */ /* 0x000fe400000e0000 */
[----:B------:R-:W-:Y:S11]  /*5b40*/  SEL R14, R14, RZ, P0 ;  /* 0x000000ff0e0e7207 */ /* 0x000ff60000000000 */
[----:B------:R1:W-:Y:S01]  /*5b50*/  @!UP0 UTMALDG.3D [UR16], [UR4], desc[UR6] ;  /* 0x00000610040085b4 */ /* 0x0003e20008011000 */
[----:B------:R-:W-:Y:S05]  /*5b60*/  VOTEU.ALL UP0, P1 ;  /* 0x0000000000ff7886 */ /* 0x000fea0000800000 */
[----:B------:R3:W-:Y:S01]  /*5b70*/  @!UP0 UTMALDG.3D [UR8], [UR4], desc[UR6] ;  /* 0x00000608040085b4 */ /* 0x0007e20008011000 */
[----:B------:R3:W-:Y:S01]  /*5b80*/  @!P1 SYNCS.ARRIVE.TRANS64.RED.A0TR RZ, [UR21+0x78], R7 ;  /* 0x00007807ffff99a7 */ /* 0x0007e20008300415 */
[----:B------:R-:W-:Y:S01]  /*5b90*/  SYNCS.ARRIVE.TRANS64.RED.A1T0 RZ, [UR37], RZ ;  /* 0x000000ffffff79a7 */ /* 0x000fe20008100425 */
[----:B-1----:R-:W-:Y:S01]  /*5ba0*/  UIADD3 UR20, UPT, UPT, UR13, UR63, URZ ;  /* 0x0000003f0d147290 */ /* 0x002fe2000fffe0ff */
[----:B------:R-:W-:Y:S11]  /*5bb0*/  BRA.U UP1, `(.L_x_102) ;  /* 0xfffffff101047547 */ /* 0x000ff6000b83ffff */
[----:B------:R-:W-:-:S04]  /*5bc0*/  SHF.L.U32 R2, R15, 0x1f, RZ ;  /* 0x0000001f0f027819 */ /* 0x000fc800000006ff */
[----:B------:R-:W1:Y:S02]  /*5bd0*/  SYNCS.PHASECHK.TRANS64.TRYWAIT P0, [UR21+0x80], R2 ;  /* 0x00008002ff0075a7 */ /* 0x000e640008001115 */
[----:B-1----:R-:W-:Y:S05]  /*5be0*/  @!P0 BRA `(.L_x_103) ;  /* 0x0000003c00508947 */ /* 0x002fea0003800000 */
.L_x_200:
[----:B------:R-:W4:Y:S02]  /*5bf0*/  SYNCS.PHASECHK.TRANS64.TRYWAIT P0, [UR21+0x88], R2 ;  /* 0x00008802ff0075a7 */ /* 0x000f240008001115 */
[----:B----4-:R-:W-:Y:S05]  /*5c00*/  @!P0 BRA `(.L_x_104) ;  /* 0x0000003c00608947 */ /* 0x010fea0003800000 */
.L_x_202:
[----:B------:R-:W4:Y:S02]  /*5c10*/  SYNCS.PHASECHK.TRANS64.TRYWAIT P0, [UR21+0x90], R2 ;  /* 0x00009002ff0075a7 */ /* 0x000f240008001115 */
[----:B----4-:R-:W-:Y:S05]  /*5c20*/  @!P0 BRA `(.L_x_105) ;  /* 0x0000003c00708947 */ /* 0x010fea0003800000 */
.L_x_204:
[----:B-1----:R-:W-:-:S07]  /*5c30*/  MOV R0, UR21 ;  /* 0x0000001500007c02 */ /* 0x002fce0008000f00 */
.L_x_106:
[----:B-1----:R-:W-:-:S04]  /*5c40*/  SHF.L.U32 R2, R15, 0x1f, RZ ;  /* 0x0000001f0f027819 */ /* 0x002fc800000006ff */
[----:B------:R1:W4:Y:S03]  /*5c50*/  SYNCS.PHASECHK.TRANS64.TRYWAIT P0, [R0+URZ+0x98], R2 ;  /* 0x00009802000075a7 */ /* 0x00032600080011ff */
[----:B----4-:R-:W-:Y:S05]  /*5c60*/  @!P0 NANOSLEEP.SYNCS 0x989680 ;  /* 0x009896800000895d */ /* 0x010fea0003900000 */
[----:B------:R-:W4:Y:S02]  /*5c70*/  @!P0 SYNCS.PHASECHK.TRANS64 P0, [R0+URZ+0x98], R2 ;  /* 0x00009802000085a7 */ /* 0x000f2400080010ff */
[----:B--234-:R-:W-:Y:S05]  /*5c80*/  @P0 EXIT ;  /* 0x000000000000094d */ /* 0x01cfea0003800000 */
[----:B------:R-:W-:Y:S05]  /*5c90*/  BRA `(.L_x_106) ;  /* 0xfffffffc00e87947 */ /* 0x000fea000383ffff */
.L_x_91:
[----:B------:R-:W-:-:S06]  /*5ca0*/  UISETP.GE.AND UP0, UPT, UR21, 0x4, UPT ;  /* 0x000000041500788c */ /* 0x000fcc000bf06270 */
[----:B------:R-:W-:-:S13]  /*5cb0*/  PLOP3.LUT P0, PT, PT, PT, UP0, 0x80, 0x8 ;  /* 0x000000000008781c */ /* 0x000fda0003f0f008 */
[----:B-1----:R-:W-:Y:S05]  /*5cc0*/  @!P0 EXIT ;  /* 0x000000000000894d */ /* 0x002fea0003800000 */
[----:B------:R-:W-:Y:S01]  /*5cd0*/  BAR.SYNC.DEFER_BLOCKING 0x6, 0xa0 ;  /* 0x0182800000007b1d */ /* 0x000fe20000010000 */
[C---:B------:R-:W-:Y:S01]  /*5ce0*/  IMAD.SHL.U32 R5, R68.reuse, 0x10, RZ ;  /* 0x0000001044057824 */ /* 0x040fe200078e00ff */
[----:B------:R-:W-:Y:S01]  /*5cf0*/  LOP3.LUT R69, R68, 0x60, RZ, 0xc0, !PT ;  /* 0x0000006044457812 */ /* 0x000fe200078ec0ff */
[----:B------:R-:W-:Y:S01]  /*5d00*/  IMAD.SHL.U32 R7, R56, 0x200, RZ ;  /* 0x0000020038077824 */ /* 0x000fe200078e00ff */
[C---:B------:R-:W-:Y:S01]  /*5d10*/  LOP3.LUT R66, R68.reuse, 0x2, RZ, 0xc0, !PT ;  /* 0x0000000244427812 */ /* 0x040fe200078ec0ff */
[----:B------:R-:W-:Y:S01]  /*5d20*/  IMAD.SHL.U32 R4, R68, 0x2, RZ ;  /* 0x0000000244047824 */ /* 0x000fe200078e00ff */
[----:B------:R-:W-:Y:S02]  /*5d30*/  UMOV UR43, 0x400 ;  /* 0x00000400002b7882 */ /* 0x000fe40000000000 */
[----:B------:R-:W1:Y:S01]  /*5d40*/  LDC.64 R52, c[0x0][0x888] ;  /* 0x00022200ff347b82 */ /* 0x000e620000000a00 */
[----:B------:R-:W-:Y:S01]  /*5d50*/  ULEA UR43, UR47, UR43, 0x18 ;  /* 0x0000002b2f2b7291 */ /* 0x000fe2000f8ec0ff */
[C---:B------:R-:W-:Y:S01]  /*5d60*/  LOP3.LUT R67, R5.reuse, 0x590, RZ, 0xc0, !PT ;  /* 0x0000059005437812 */ /* 0x040fe200078ec0ff */
[----:B------:R-:W-:Y:S01]  /*5d70*/  IMAD.SHL.U32 R6, R56, 0x200000, RZ ;  /* 0x0020000038067824 */ /* 0x000fe200078e00ff */
[----:B------:R-:W-:Y:S01]  /*5d80*/  LOP3.LUT R5, R5, 0x60, RZ, 0xc0, !PT ;  /* 0x0000006005057812 */ /* 0x000fe200078ec0ff */
[----:B------:R-:W-:Y:S01]  /*5d90*/  UIADD3 UR4, UPT, UPT, UR43, 0x200, URZ ;  /* 0x000002002b047890 */ /* 0x000fe2000fffe0ff */
[----:B------:R-:W-:Y:S01]  /*5da0*/  LOP3.LUT R67, R67, 0x200, R7, 0xf8, !PT ;  /* 0x0000020043437812 */ /* 0x000fe200078ef807 */
[----:B------:R-:W-:Y:S01]  /*5db0*/  IMAD.U32 R23, R68, 0x10000, RZ ;  /* 0x0001000044177824 */ /* 0x000fe200078e00ff */
[----:B------:R-:W2:Y:S01]  /*5dc0*/  LDC.64 R54, c[0x0][0x890] ;  /* 0x00022400ff367b82 */ /* 0x000ea20000000a00 */
[----:B------:R-:W-:Y:S01]  /*5dd0*/  LOP3.LUT R4, R5, 0xc, R4, 0xf8, !PT ;  /* 0x0000000c05047812 */ /* 0x000fe200078ef804 */
[----:B------:R-:W-:Y:S01]  /*5de0*/  HFMA2 R22, -RZ, RZ, 0, 0 ;  /* 0x00000000ff167431 */ /* 0x000fe200000001ff */
[----:B------:R-:W-:Y:S01]  /*5df0*/  LOP3.LUT R6, R6, 0x200000, RZ, 0xc0, !PT ;  /* 0x0020000006067812 */ /* 0x000fe200078ec0ff */
[----:B------:R-:W-:Y:S01]  /*5e00*/  IMAD.U32 R58, RZ, RZ, UR4 ;  /* 0x00000004ff3a7e24 */ /* 0x000fe2000f8e00ff */
[----:B------:R-:W-:Y:S01]  /*5e10*/  LOP3.LUT R67, R67, R4, RZ, 0xfc, !PT ;  /* 0x0000000443437212 */ /* 0x000fe200078efcff */
[----:B------:R-:W-:Y:S01]  /*5e20*/  IMAD.MOV.U32 R64, RZ, RZ, 0x1 ;  /* 0x00000001ff407424 */ /* 0x000fe200078e00ff */
[----:B------:R-:W-:Y:S01]  /*5e30*/  LOP3.LUT R68, R68, 0x4, RZ, 0xc0, !PT ;  /* 0x0000000444447812 */ /* 0x000fe200078ec0ff */
[----:B------:R-:W3:Y:S01]  /*5e40*/  LDC.64 R50, c[0x0][0x8b0] ;  /* 0x00022c00ff327b82 */ /* 0x000ee20000000a00 */
[----:B------:R-:W4:Y:S01]  /*5e50*/  LDS R0, [UR43+0x160] ;  /* 0x0001602bff007984 */ /* 0x000f220008000800 */
[----:B------:R-:W-:Y:S01]  /*5e60*/  LOP3.LUT R23, R6, 0x400000, R23, 0xf8, !PT ;  /* 0x0040000006177812 */ /* 0x000fe200078ef817 */
[----:B------:R-:W-:Y:S01]  /*5e70*/  IMAD R67, R67, 0x4, R58 ;  /* 0x0000000443437824 */ /* 0x000fe200078e023a */
[----:B------:R-:W-:Y:S01]  /*5e80*/  CS2R R62, SRZ ;  /* 0x00000000003e7805 */ /* 0x000fe2000001ff00 */
[----:B------:R-:W-:Y:S01]  /*5e90*/  IMAD.MOV.U32 R60, RZ, RZ, RZ ;  /* 0x000000ffff3c7224 */ /* 0x000fe200078e00ff */
[----:B------:R-:W1:Y:S01]  /*5ea0*/  LDCU UR60, c[0x0][0x370] ;  /* 0x00006e00ff3c77ac */ /* 0x000e620008000800 */
[--C-:B------:R-:W-:Y:S01]  /*5eb0*/  IMAD R66, R66, -0x10, R67.reuse ;  /* 0xfffffff042427824 */ /* 0x100fe200078e0243 */
[----:B------:R-:W1:Y:S01]  /*5ec0*/  LDC.64 R48, c[0x0][0x8a8] ;  /* 0x00022a00ff307b82 */ /* 0x000e620000000a00 */
[----:B------:R-:W-:Y:S01]  /*5ed0*/  IMAD R65, R68, -0x10, R67 ;  /* 0xfffffff044417824 */ /* 0x000fe200078e0243 */
[----:B------:R-:W1:Y:S01]  /*5ee0*/  LDCU UR42, c[0x0][0xb0c] ;  /* 0x00016180ff2a77ac */ /* 0x000e620008000800 */
[----:B------:R-:W1:Y:S01]  /*5ef0*/  LDCU UR39, c[0x0][0xb30] ;  /* 0x00016600ff2777ac */ /* 0x000e620008000800 */
[----:B------:R-:W1:Y:S01]  /*5f00*/  LDCU.64 UR54, c[0x0][0x888] ;  /* 0x00011100ff3677ac */ /* 0x000e620008000a00 */
[----:B------:R-:W1:Y:S01]  /*5f10*/  LDCU.64 UR40, c[0x0][0xb28] ;  /* 0x00016500ff2877ac */ /* 0x000e620008000a00 */
[----:B------:R-:W1:Y:S01]  /*5f20*/  LDCU.128 UR56, c[0x0][0xb10] ;  /* 0x00016200ff3877ac */ /* 0x000e620008000c00 */
[----:B------:R-:W1:Y:S01]  /*5f30*/  LDCU UR53, c[0x0][0x374] ;  /* 0x00006e80ff3577ac */ /* 0x000e620008000800 */
[----:B------:R-:W-:Y:S01]  /*5f40*/  UMOV UR52, URZ ;  /* 0x000000ff00347c82 */ /* 0x000fe20008000000 */
[----:B------:R-:W-:Y:S01]  /*5f50*/  UMOV UR46, URZ ;  /* 0x000000ff002e7c82 */ /* 0x000fe20008000000 */
[----:B--2-4-:R-:W-:-:S07]  /*5f60*/  IADD3 R23, PT, PT, R0, R23, RZ ;  /* 0x0000001700177210 */ /* 0x014fce0007ffe0ff */
.L_x_150:
[----:B------:R-:W-:Y:S02]  /*5f70*/  LEA R3, R60, UR43, 0x3 ;  /* 0x0000002b3c037c11 */ /* 0x000fe4000f8e18ff */
[----:B------:R-:W-:Y:S02]  /*5f80*/  SHF.L.U32 R0, R62, 0x1f, RZ ;  /* 0x0000001f3e007819 */ /* 0x000fe400000006ff */
[----:B-1----:R-:W-:Y:S02]  /*5f90*/  LEA R4, R60, UR43, 0x4 ;  /* 0x0000002b3c047c11 */ /* 0x002fe4000f8e20ff */
[----:B--2---:R-:W2:Y:S02]  /*5fa0*/  SYNCS.PHASECHK.TRANS64.TRYWAIT P0, [R3+URZ+0xb0], R0 ;  /* 0x0000b000030075a7 */ /* 0x004ea400080011ff */
[----:B--2---:R-:W-:Y:S05]  /*5fb0*/  @!P0 BRA `(.L_x_107) ;  /* 0x0000003800a48947 */ /* 0x004fea0003800000 */
.L_x_205:
        /* <DEDUP_REMOVED lines=11> */
[----:B------:R-:W-:Y:S01]  /*6070*/  PLOP3.LUT P0, PT, PT, PT, UP1, 0x80, 0x8 ;  /* 0x000000000008781c */ /* 0x000fe20003f0f018 */
[----:B------:R-:W-:Y:S11]  /*6080*/  UP2UR UR62, UPR, URZ, 0x2 ;  /* 0x00000002ff3e7883 */ /* 0x000ff60008000000 */
[----:B------:R-:W-:Y:S01]  /*6090*/  @!UPT UIADD3 URZ, UPT, UPT, URZ, URZ, URZ ;  /* 0x000000fffffff290 */ /* 0x000fe2000fffe0ff */
[----:B--2---:R-:W-:Y:S02]  /*60a0*/  @P0 SHF.R.U32.HI R0, RZ, 0x10, R5 ;  /* 0x00000010ff000819 */ /* 0x004fe40000011605 */
        /* <DEDUP_REMOVED lines=12> */
[----:B------:R-:W2:Y:S01]  /*6170*/  LDCU UR12, c[0x0][0xb20] ;  /* 0x00016400ff0c77ac */ /* 0x000ea20008000800 */
[----:B------:R-:W-:Y:S02]  /*6180*/  UIMAD.WIDE.U32 UR4, UR53, UR59, URZ ;  /* 0x0000003b350472a5 */ /* 0x000fe4000f8e00ff */
[----:B------:R-:W-:Y:S02]  /*6190*/  UIMAD.WIDE.U32 UR6, UR60, UR56, URZ ;  /* 0x000000383c0672a5 */ /* 0x000fe4000f8e00ff */
[----:B------:R-:W-:Y:S02]  /*61a0*/  UISETP.NE.AND UP0, UPT, UR58, 0x1, UPT ;  /* 0x000000013a00788c */ /* 0x000fe4000bf05270 */
[----:B------:R-:W-:Y:S02]  /*61b0*/  UIMAD.WIDE.U32 UR8, UR37, UR59, URZ ;  /* 0x0000003b250872a5 */ /* 0x000fe4000f8e00ff */
[----:B------:R-:W-:Y:S02]  /*61c0*/  UIMAD.WIDE.U32 UR10, UR38, UR56, URZ ;  /* 0x00000038260a72a5 */ /* 0x000fe4000f8e00ff */
[----:B------:R-:W-:Y:S02]  /*61d0*/  UISETP.NE.AND UP1, UPT, UR42, 0x1, UPT ;  /* 0x000000012a00788c */ /* 0x000fe4000bf25270 */
[----:B------:R-:W-:Y:S01]  /*61e0*/  UISETP.NE.AND UP2, UPT, UR45, 0x1, UPT ;  /* 0x000000012d00788c */ /* 0x000fe2000bf45270 */
[----:B------:R-:W-:Y:S02]  /*61f0*/  UMOV UR4, UR5 ;  /* 0x0000000500047c82 */ /* 0x000fe40008000000 */
[----:B--2---:R-:W-:Y:S03]  /*6200*/  USHF.R.U32.HI UR5, URZ, UR12, UR4 ;  /* 0x0000000cff057299 */ /* 0x004fe60008011604 */
[----:B------:R-:W-:Y:S02]  /*6210*/  UMOV UR4, UR7 ;  /* 0x0000000700047c82 */ /* 0x000fe40008000000 */
[----:B------:R-:W-:Y:S02]  /*6220*/  USHF.R.U32.HI UR7, URZ, UR57, UR4 ;  /* 0x00000039ff077299 */ /* 0x000fe40008011604 */
[----:B------:R-:W-:Y:S02]  /*6230*/  USEL UR4, UR53, UR5, !UP0 ;  /* 0x0000000535047287 */ /* 0x000fe4000c000000 */
[----:B------:R-:W-:Y:S01]  /*6240*/  USEL UR7, UR60, UR7, !UP1 ;  /* 0x000000073c077287 */ /* 0x000fe2000c800000 */
[----:B------:R-:W-:Y:S01]  /*6250*/  UMOV UR5, UR9 ;  /* 0x0000000900057c82 */ /* 0x000fe20008000000 */
[----:B------:R-:W-:Y:S02]  /*6260*/  UIMAD.WIDE.U32 UR8, UR4, UR40, URZ ;  /* 0x00000028040872a5 */ /* 0x000fe4000f8e00ff */
[----:B------:R-:W-:Y:S03]  /*6270*/  USHF.R.U32.HI UR6, URZ, UR12, UR5 ;  /* 0x0000000cff067299 */ /* 0x000fe60008011605 */
[----:B------:R-:W-:Y:S01]  /*6280*/  UMOV UR5, UR11 ;  /* 0x0000000b00057c82 */ /* 0x000fe20008000000 */
[----:B------:R-:W-:Y:S02]  /*6290*/  UIMAD.WIDE.U32 UR10, UR7, UR40, URZ ;  /* 0x00000028070a72a5 */ /* 0x000fe4000f8e00ff */
[----:B------:R-:W-:Y:S02]  /*62a0*/  USHF.R.U32.HI UR12, URZ, UR57, UR5 ;  /* 0x00000039ff0c7299 */ /* 0x000fe40008011605 */
[----:B------:R-:W-:Y:S01]  /*62b0*/  USEL UR6, UR37, UR6, !UP0 ;  /* 0x0000000625067287 */ /* 0x000fe2000c000000 */
[----:B------:R-:W-:Y:S02]  /*62c0*/  UMOV UR5, UR9 ;  /* 0x0000000900057c82 */ /* 0x000fe40008000000 */
[----:B------:R-:W-:Y:S01]  /*62d0*/  UMOV UR10, UR11 ;  /* 0x0000000b000a7c82 */ /* 0x000fe20008000000 */
[----:B------:R-:W-:Y:S02]  /*62e0*/  @UP2 USHF.R.U32.HI UR4, URZ, UR41, UR5 ;  /* 0x00000029ff042299 */ /* 0x000fe40008011605 */
[----:B------:R-:W-:Y:S02]  /*62f0*/  @UP2 USHF.R.U32.HI UR7, URZ, UR41, UR10 ;  /* 0x00000029ff072299 */ /* 0x000fe4000801160a */
[----:B------:R-:W-:Y:S02]  /*6300*/  UIMAD UR4, UR45, UR4, URZ ;  /* 0x000000042d0472a4 */ /* 0x000fe4000f8e02ff */
        /* <DEDUP_REMOVED lines=8> */
[----:B------:R-:W-:Y:S02]  /*6390*/  USEL UR11, UR6, UR4, !UP2 ;  /* 0x00000004060b7287 */ /* 0x000fe4000d000000 */
[----:B------:R-:W-:Y:S02]  /*63a0*/  UIADD3 UR8, UPT, UPT, -UR5, URZ, URZ ;  /* 0x000000ff05087290 */ /* 0x000fe4000fffe1ff */
[----:B------:R-:W-:Y:S01]  /*63b0*/  UIADD3 UR10, UPT, UPT, -UR11, URZ, URZ ;  /* 0x000000ff0b0a7290 */ /* 0x000fe2000fffe1ff */
[----:B------:R-:W-:Y:S01]  /*63c0*/  @!UP0 UMOV UR4, UR9 ;  /* 0x0000000900048c82 */ /* 0x000fe20008000000 */
[----:B------:R-:W-:Y:S02]  /*63d0*/  UIADD3 UR9, UPT, UPT, -UR6, URZ, URZ ;  /* 0x000000ff06097290 */ /* 0x000fe4000fffe1ff */
[----:B------:R-:W-:Y:S02]  /*63e0*/  @!UP0 USHF.R.U32.HI UR4, URZ, UR41, UR4 ;  /* 0x00000029ff048299 */ /* 0x000fe40008011604 */
[----:B------:R-:W-:Y:S02]  /*63f0*/  UIMAD UR10, UR45, UR10, UR6 ;  /* 0x0000000a2d0a72a4 */ /* 0x000fe4000f8e0206 */
[----:B------:R-:W-:Y:S04]  /*6400*/  @!UP0 USEL UR4, UR5, UR4, !UP2 ;  /* 0x0000000405048287 */ /* 0x000fe8000d000000 */
[----:B------:R-:W-:Y:S02]  /*6410*/  @!UP0 UIMAD UR10, UR7, UR10, UR4 ;  /* 0x0000000a070a82a4 */ /* 0x000fe4000f8e0204 */
[----:B------:R-:W-:Y:S02]  /*6420*/  @!UP0 UIADD3 UR11, UPT, UPT, UR11, -UR4, URZ ;  /* 0x800000040b0b8290 */ /* 0x000fe4000fffe0ff */
[----:B------:R-:W-:Y:S02]  /*6430*/  UIMAD UR7, UR42, UR8, UR38 ;  /* 0x000000082a0772a4 */ /* 0x000fe4000f8e0226 */
[----:B------:R-:W-:Y:S02]  /*6440*/  @!UP0 UIMAD UR6, UR11, UR45, UR5 ;  /* 0x0000002d0b0682a4 */ /* 0x000fe4000f8e0205 */
[----:B------:R-:W-:Y:S01]  /*6450*/  UIMAD UR4, UR58, UR9, UR37 ;  /* 0x000000093a0472a4 */ /* 0x000fe2000f8e0225 */
[----:B------:R-:W-:Y:S02]  /*6460*/  @!UP0 UMOV UR5, UR10 ;  /* 0x0000000a00058c82 */ /* 0x000fe40008000000 */
[----:B------:R-:W-:Y:S02]  /*6470*/  UIMAD UR38, UR5, UR42, UR7 ;  /* 0x0000002a052672a4 */ /* 0x000fe4000f8e0207 */
[----:B------:R-:W-:Y:S11]  /*6480*/  UIMAD UR37, UR6, UR58, UR4 ;  /* 0x0000003a062572a4 */ /* 0x000ff6000f8e0204 */
[----:B------:R-:W-:Y:S01]  /*6490*/  @!UPT UIADD3 URZ, UPT, UPT, URZ, URZ, URZ ;  /* 0x000000fffffff290 */ /* 0x000fe2000fffe0ff */
.L_x_108:
[----:B------:R-:W-:Y:S01]  /*64a0*/  UISETP.NE.AND UP0, UPT, UR39, 0x1, UPT ;  /* 0x000000012700788c */ /* 0x000fe2000bf05270 */
[----:B------:R-:W-:Y:S01]  /*64b0*/  LOP3.LUT P0, RZ, R58, 0x1b0, RZ, 0xc0, !PT ;  /* 0x000001b03aff7812 */ /* 0x000fe2000780c0ff */
[----:B------:R-:W-:Y:S01]  /*64c0*/  USHF.L.U32 UR50, UR24, 0x6, URZ ;  /* 0x0000000618327899 */ /* 0x000fe200080006ff */
[----:B------:R-:W-:Y:S01]  /*64d0*/  BSSY.RECONVERGENT B6, `(.L_x_109) ;  /* 0x0000034000067945 */ /* 0x000fe20003800200 */
[----:B------:R-:W-:Y:S01]  /*64e0*/  USHF.L.U32 UR49, UR20, 0x7, URZ ;  /* 0x0000000714317899 */ /* 0x000fe200080006ff */
[----:B------:R-:W-:Y:S06]  /*64f0*/  IADD3 R60, PT, PT, R60, 0x1, RZ ;  /* 0x000000013c3c7810 */ /* 0x000fec0007ffe0ff */
[----:B------:R-:W2:Y:S01]  /*6500*/  @!UP0 LDCU.128 UR12, c[0x0][0xb10] ;  /* 0x00016200ff0c87ac */ /* 0x000ea20008000c00 */
[----:B------:R-:W4:Y:S01]  /*6510*/  @!UP0 LDCU UR5, c[0x0][0xb0c] ;  /* 0x00016180ff0587ac */ /* 0x000f220008000800 */
[----:B------:R-:W3:Y:S01]  /*6520*/  @!UP0 LDCU UR10, c[0x0][0xb20] ;  /* 0x00016400ff0a87ac */ /* 0x000ee20008000800 */
[----:B--2---:R-:W-:Y:S02]  /*6530*/  UIMAD.WIDE.U32 UR8, UR38, UR12, URZ ;  /* 0x0000000c260872a5 */ /* 0x004fe4000f8e00ff */
[----:B------:R-:W-:Y:S02]  /*6540*/  UIMAD.WIDE.U32 UR6, UR37, UR15, URZ ;  /* 0x0000000f250672a5 */ /* 0x000fe4000f8e00ff */
[----:B------:R-:W-:Y:S03]  /*6550*/  @!UP0 UISETP.NE.AND UP1, UPT, UR14, 0x1, UPT ;  /* 0x000000010e00888c */ /* 0x000fe6000bf25270 */
[----:B------:R-:W-:Y:S01]  /*6560*/  @!UP0 UMOV UR4, UR9 ;  /* 0x0000000900048c82 */ /* 0x000fe20008000000 */
[----:B----4-:R-:W-:Y:S02]  /*6570*/  @!UP0 UISETP.NE.AND UP2, UPT, UR5, 0x1, UPT ;  /* 0x000000010500888c */ /* 0x010fe4000bf45270 */
[----:B------:R-:W-:Y:S01]  /*6580*/  @!UP0 USHF.R.U32.HI UR4, URZ, UR13, UR4 ;  /* 0x0000000dff048299 */ /* 0x000fe20008011604 */
[----:B------:R-:W-:Y:S02]  /*6590*/  @!UP0 UMOV UR6, UR7 ;  /* 0x0000000700068c82 */ /* 0x000fe40008000000 */
[----:B---3--:R-:W-:Y:S02]  /*65a0*/  @!UP0 USHF.R.U32.HI UR6, URZ, UR10, UR6 ;  /* 0x0000000aff068299 */ /* 0x008fe40008011606 */
[----:B------:R-:W-:Y:S02]  /*65b0*/  @!UP0 USEL UR7, UR38, UR4, !UP2 ;  /* 0x0000000426078287 */ /* 0x000fe4000d000000 */
[----:B------:R-:W-:Y:S04]  /*65c0*/  @!UP0 USEL UR6, UR37, UR6, !UP1 ;  /* 0x0000000625068287 */ /* 0x000fe8000c800000 */
[----:B------:R-:W-:Y:S02]  /*65d0*/  @!UP0 UIADD3 UR4, UPT, UPT, -UR7, UR6, URZ ;  /* 0x0000000607048290 */ /* 0x000fe4000fffe1ff */
[----:B------:R-:W-:Y:S02]  /*65e0*/  @!UP0 UIADD3 UR6, UPT, UPT, UR7, -UR6, URZ ;  /* 0x8000000607068290 */ /* 0x000fe4000fffe0ff */
[----:B------:R-:W-:Y:S02]  /*65f0*/  @!UP0 UIMAD UR38, UR4, UR5, UR38 ;  /* 0x00000005042682a4 */ /* 0x000fe4000f8e0226 */
[----:B------:R-:W-:Y:S01]  /*6600*/  @!UP0 UIMAD UR37, UR6, UR14, UR37 ;  /* 0x0000000e062582a4 */ /* 0x000fe2000f8e0225 */
[----:B------:R-:W-:Y:S11]  /*6610*/  @!P0 BRA `(.L_x_110) ;  /* 0x00000000007c8947 */ /* 0x000ff60003800000 */
[----:B------:R-:W2:Y:S01]  /*6620*/  LDCU.64 UR8, c[0x4][0x80] ;  /* 0x01001000ff0877ac */ /* 0x000ea20008000a00 */
[----:B------:R-:W-:Y:S01]  /*6630*/  MOV R2, 0x0 ;  /* 0x0000000000027802 */ /* 0x000fe20000000f00 */
[----:B------:R-:W-:Y:S02]  /*6640*/  HFMA2 R12, -RZ, RZ, 0, 5.9604644775390625e-08 ;  /* 0x00000001ff0c7431 */ /* 0x000fe400000001ff */
[----:B------:R-:W-:Y:S01]  /*6650*/  IMAD.MOV.U32 R8, RZ, RZ, 0x70 ;  /* 0x00000070ff087424 */ /* 0x000fe200078e00ff */
[----:B------:R3:W4:Y:S01]  /*6660*/  LDC.64 R14, c[0x4][R2] ;  /* 0x01000000020e7b82 */ /* 0x0007220000000a00 */
[----:B------:R-:W1:Y:S01]  /*6670*/  LDCU.64 UR6, c[0x4][0x88] ;  /* 0x01001100ff0677ac */ /* 0x000e620008000a00 */
[----:B------:R-:W-:Y:S01]  /*6680*/  IMAD.MOV.U32 R13, RZ, RZ, RZ ;  /* 0x000000ffff0d7224 */ /* 0x000fe200078e00ff */
[----:B------:R-:W1:Y:S01]  /*6690*/  LDCU.64 UR4, c[0x4][0x8] ;  /* 0x01000100ff0477ac */ /* 0x000e620008000a00 */
[----:B--2---:R-:W-:Y:S01]  /*66a0*/  MOV R5, UR9 ;  /* 0x0000000900057c02 */ /* 0x004fe20008000f00 */
[----:B------:R-:W-:Y:S01]  /*66b0*/  IMAD.U32 R4, RZ, RZ, UR8 ;  /* 0x00000008ff047e24 */ /* 0x000fe2000f8e00ff */
[----:B-1----:R-:W-:Y:S01]  /*66c0*/  MOV R7, UR7 ;  /* 0x0000000700077c02 */ /* 0x002fe20008000f00 */
[----:B------:R-:W-:Y:S01]  /*66d0*/  IMAD.U32 R6, RZ, RZ, UR6 ;  /* 0x00000006ff067e24 */ /* 0x000fe2000f8e00ff */
[----:B------:R-:W-:Y:S01]  /*66e0*/  MOV R11, UR5 ;  /* 0x00000005000b7c02 */ /* 0x000fe20008000f00 */
[----:B------:R-:W-:Y:S02]  /*66f0*/  IMAD.U32 R10, RZ, RZ, UR4 ;  /* 0x00000004ff0a7e24 */ /* 0x000fe4000f8e00ff */
[----:B------:R-:W-:Y:S07]  /*6700*/  LEPC R20, `(.L_x_111) ;  /* 0x000000001014794e */ /* 0x000fee0000000000 */
[----:B---345:R-:W-:Y:S05]  /*6710*/  CALL.ABS.NOINC R14 ;  /* 0x000000000e007343 */ /* 0x038fea0003c00000 */
.L_x_111:
[----:B------:R-:W1:Y:S01]  /*6720*/  LDCU.64 UR8, c[0x4][0x80] ;  /* 0x01001000ff0877ac */ /* 0x000e620008000a00 */
[----:B------:R-:W2:Y:S01]  /*6730*/  LDC.64 R2, c[0x4][R2] ;  /* 0x0100000002027b82 */ /* 0x000ea20000000a00 */
[----:B------:R-:W-:Y:S02]  /*6740*/  HFMA2 R12, -RZ, RZ, 0, 5.9604644775390625e-08 ;  /* 0x00000001ff0c7431 */ /* 0x000fe400000001ff */
[----:B------:R-:W-:Y:S02]  /*6750*/  IMAD.MOV.U32 R8, RZ, RZ, 0x70 ;  /* 0x00000070ff087424 */ /* 0x000fe400078e00ff */
[----:B------:R-:W-:Y:S01]  /*6760*/  IMAD.MOV.U32 R13, RZ, RZ, RZ ;  /* 0x000000ffff0d7224 */ /* 0x000fe200078e00ff */
[----:B------:R-:W3:Y:S01]  /*6770*/  LDCU.64 UR6, c[0x4][0x88] ;  /* 0x01001100ff0677ac */ /* 0x000ee20008000a00 */
[----:B------:R-:W4:Y:S01]  /*6780*/  LDCU.64 UR4, c[0x4][0x8] ;  /* 0x01000100ff0477ac */ /* 0x000f220008000a00 */
[----:B-1----:R-:W-:Y:S02]  /*6790*/  MOV R4, UR8 ;  /* 0x0000000800047c02 */ /* 0x002fe40008000f00 */
[----:B------:R-:W-:Y:S02]  /*67a0*/  MOV R5, UR9 ;  /* 0x0000000900057c02 */ /* 0x000fe40008000f00 */
[----:B---3--:R-:W-:Y:S01]  /*67b0*/  MOV R7, UR7 ;  /* 0x0000000700077c02 */ /* 0x008fe20008000f00 */
[----:B------:R-:W-:Y:S01]  /*67c0*/  IMAD.U32 R6, RZ, RZ, UR6 ;  /* 0x00000006ff067e24 */ /* 0x000fe2000f8e00ff */
[----:B----4-:R-:W-:Y:S01]  /*67d0*/  MOV R11, UR5 ;  /* 0x00000005000b7c02 */ /* 0x010fe20008000f00 */
[----:B------:R-:W-:Y:S02]  /*67e0*/  IMAD.U32 R10, RZ, RZ, UR4 ;  /* 0x00000004ff0a7e24 */ /* 0x000fe4000f8e00ff */
[----:B------:R-:W-:Y:S07]  /*67f0*/  LEPC R20, `(.L_x_110) ;  /* 0x000000001014794e */ /* 0x000fee0000000000 */
[----:B--2---:R-:W-:Y:S05]  /*6800*/  CALL.ABS.NOINC R2 ;  /* 0x0000000002007343 */ /* 0x004fea0003c00000 */
.L_x_110:
[----:B------:R-:W-:Y:S05]  /*6810*/  BSYNC.RECONVERGENT B6 ;  /* 0x0000000000067941 */ /* 0x000fea0003800200 */
.L_x_109:
[----:B------:R-:W-:Y:S02]  /*6820*/  ISETP.NE.U32.AND P0, PT, RZ, UR54, PT ;  /* 0x00000036ff007c0c */ /* 0x000fe4000bf05070 */
[C---:B------:R-:W-:Y:S02]  /*6830*/  ISETP.NE.U32.AND P1, PT, R54.reuse, RZ, PT ;  /* 0x000000ff3600720c */ /* 0x040fe40003f25070 */
[----:B------:R-:W-:Y:S02]  /*6840*/  ISETP.NE.U32.AND P4, PT, R54, RZ, PT ;  /* 0x000000ff3600720c */ /* 0x000fe40003f85070 */
[----:B------:R-:W-:Y:S02]  /*6850*/  ISETP.NE.AND.EX P0, PT, RZ, UR55, PT, P0 ;  /* 0x00000037ff007c0c */ /* 0x000fe4000bf05300 */
[C---:B------:R-:W-:Y:S02]  /*6860*/  ISETP.NE.AND.EX P1, PT, R55.reuse, RZ, PT, P1 ;  /* 0x000000ff3700720c */ /* 0x040fe40003f25310 */
[----:B------:R-:W-:Y:S02]  /*6870*/  ISETP.NE.AND.EX P4, PT, R55, RZ, P0, P4 ;  /* 0x000000ff3700720c */ /* 0x000fe40000785340 */
[----:B------:R-:W-:Y:S02]  /*6880*/  ISETP.NE.U32.AND P5, PT, R50, RZ, PT ;  /* 0x000000ff3200720c */ /* 0x000fe40003fa5070 */
[----:B------:R-:W-:Y:S02]  /*6890*/  ISETP.NE.U32.AND P3, PT, RZ, UR54, PT ;  /* 0x00000036ff007c0c */ /* 0x000fe4000bf65070 */
[----:B------:R-:W-:Y:S02]  /*68a0*/  PLOP3.LUT P2, PT, PT, PT, PT, 0x8, 0x80 ;  /* 0x000000000080781c */ /* 0x000fe40003f4e170 */
[----:B------:R-:W-:Y:S02]  /*68b0*/  ISETP.NE.AND.EX P5, PT, R51, RZ, PT, P5 ;  /* 0x000000ff3300720c */ /* 0x000fe40003fa5350 */
[----:B------:R-:W-:Y:S03]  /*68c0*/  ISETP.NE.AND.EX P3, PT, RZ, UR55, PT, P3 ;  /* 0x00000037ff007c0c */ /* 0x000fe6000bf65330 */
[----:B------:R-:W-:Y:S01]  /*68d0*/  @!P4 PLOP3.LUT P2, PT, P1, PT, PT, 0x80, 0x8 ;  /* 0x000000000008c81c */ /* 0x000fe20000f4f070 */
[----:B------:R-:W-:Y:S01]  /*68e0*/  @!UPT UIADD3 URZ, UPT, UPT, URZ, URZ, URZ ;  /* 0x000000fffffff290 */ /* 0x000fe2000fffe0ff */
[----:B------:R-:W-:Y:S11]  /*68f0*/  @!P1 BRA `(.L_x_112) ;  /* 0x0000000000309947 */ /* 0x000ff60003800000 */
[----:B------:R-:W-:Y:S01]  /*6900*/  ISETP.NE.U32.AND P0, PT, R52, RZ, PT ;  /* 0x000000ff3400720c */ /* 0x000fe20003f05070 */
[----:B------:R-:W2:Y:S01]  /*6910*/  LDCU.64 UR4, c[0x0][0x358] ;  /* 0x00006b00ff0477ac */ /* 0x000ea20008000a00 */
[----:B------:R-:W-:Y:S02]  /*6920*/  IMAD.MOV.U32 R26, RZ, RZ, 0x1 ;  /* 0x00000001ff1a7424 */ /* 0x000fe400078e00ff */
[----:B------:R-:W-:Y:S11]  /*6930*/  ISETP.NE.AND.EX P0, PT, R53, RZ, PT, P0 ;  /* 0x000000ff3500720c */ /* 0x000ff60003f05300 */
[----:B------:R-:W-:Y:S02]  /*6940*/  @!UPT UIADD3 URZ, UPT, UPT, URZ, URZ, URZ ;  /* 0x000000fffffff290 */ /* 0x000fe4000fffe0ff */
[----:B------:R-:W3:Y:S01]  /*6950*/  @P0 LDC.64 R2, c[0x0][0x888] ;  /* 0x00022200ff020b82 */ /* 0x000ee20000000a00 */
[----:B-1----:R-:W-:Y:S04]  /*6960*/  @P0 IMAD R0, R54, UR36, RZ ;  /* 0x0000002436000c24 */ /* 0x002fe8000f8e02ff */
[----:B---3--:R-:W-:Y:S04]  /*6970*/  @P0 IMAD.WIDE R2, R0, 0x4, R2 ;  /* 0x0000000400020825 */ /* 0x008fe800078e0202 */
[----:B------:R-:W-:Y:S01]  /*6980*/  HFMA2 R0, -RZ, RZ, 0, 5.9604644775390625e-08 ;  /* 0x00000001ff007431 */ /* 0x000fe200000001ff */
[----:B--2--5:R2:W5:Y:S04]  /*6990*/  @P0 LDG.E R27, desc[UR4][R2.64] ;  /* 0x00000004021b0981 */ /* 0x024568000c1e1900 */
[----:B------:R-:W-:Y:S01]  /*69a0*/  @!P0 PRMT R26, R0, 0x7610, R26 ;  /* 0x00007610001a8816 */ /* 0x000fe2000000001a */
[----:B--2---:R-:W3:Y:S06]  /*69b0*/  @!P0 LDC R27, c[0x0][0x880] ;  /* 0x00022000ff1b8b82 */ /* 0x004eec0000000800 */
.L_x_112:
[----:B------:R-:W-:Y:S05]  /*69c0*/  @!P5 BRA `(.L_x_113) ;  /* 0x000000000024d947 */ /* 0x000fea0003800000 */
[----:B------:R-:W-:Y:S01]  /*69d0*/  ISETP.NE.U32.AND P0, PT, R48, RZ, PT ;  /* 0x000000ff3000720c */ /* 0x000fe20003f05070 */
[----:B------:R-:W2:Y:S03]  /*69e0*/  LDCU.64 UR4, c[0x0][0x358] ;  /* 0x00006b00ff0477ac */ /* 0x000ea60008000a00 */
[----:B------:R-:W-:Y:S11]  /*69f0*/  ISETP.NE.AND.EX P0, PT, R49, RZ, PT, P0 ;  /* 0x000000ff3100720c */ /* 0x000ff60003f05300 */
[----:B------:R-:W-:Y:S02]  /*6a00*/  @!UPT UIADD3 URZ, UPT, UPT, URZ, URZ, URZ ;  /* 0x000000fffffff290 */ /* 0x000fe4000fffe0ff */
[----:B------:R-:W4:Y:S01]  /*6a10*/  @P0 LDC.64 R2, c[0x0][0x8a8] ;  /* 0x00022a00ff020b82 */ /* 0x000f220000000a00 */
[----:B-1----:R-:W-:Y:S04]  /*6a20*/  @P0 IMAD R0, R50, UR36, RZ ;  /* 0x0000002432000c24 */ /* 0x002fe8000f8e02ff */
[----:B----4-:R-:W-:Y:S05]  /*6a30*/  @P0 IMAD.WIDE R2, R0, 0x4, R2 ;  /* 0x0000000400020825 */ /* 0x010fea00078e0202 */
[----:B--2--5:R2:W5:Y:S02]  /*6a40*/  @P0 LDG.E R24, desc[UR4][R2.64] ;  /* 0x0000000402180981 */ /* 0x024564000c1e1900 */
[----:B--2---:R-:W4:Y:S02]  /*6a50*/  @!P0 LDC R24, c[0x0][0x8a0] ;  /* 0x00022800ff188b82 */ /* 0x004f240000000800 */
.L_x_113:
[----:B---3-5:R-:W-:Y:S01]  /*6a60*/  FSETP.NEU.AND P0, PT, R27, RZ, PT ;  /* 0x000000ff1b00720b */ /* 0x028fe20003f0d000 */
[----:B------:R-:W-:Y:S01]  /*6a70*/  BSSY B1, `(.L_x_114) ;  /* 0x0000038000017945 */ /* 0x000fe20003800000 */
[----:B------:R-:W-:Y:S01]  /*6a80*/  SEL R3, RZ, 0xffffffff, P3 ;  /* 0xffffffffff037807 */ /* 0x000fe20001800000 */
[----:B------:R-:W-:Y:S01]  /*6a90*/  IMAD.MOV.U32 R73, RZ, RZ, 0x1 ;  /* 0x00000001ff497424 */ /* 0x000fe200078e00ff */
[----:B------:R-:W-:Y:S01]  /*6aa0*/  @!P4 LOP3.LUT P3, RZ, R26, 0xff, RZ, 0xc0, !PT ;  /* 0x000000ff1affc812 */ /* 0x000fe2000786c0ff */
[----:B------:R-:W-:Y:S01]  /*6ab0*/  IMAD R25, R22, 0x40, R23 ;  /* 0x0000004016197824 */ /* 0x000fe200078e0217 */
[----:B-1----:R-:W-:Y:S01]  /*6ac0*/  @!P4 SEL R0, RZ, 0xffffffff, P0 ;  /* 0xffffffffff00c807 */ /* 0x002fe20000000000 */
[----:B------:R-:W-:Y:S01]  /*6ad0*/  IMAD R61, R68, -0x10, R66 ;  /* 0xfffffff0443d7824 */ /* 0x000fe200078e0242 */
[----:B------:R-:W-:Y:S01]  /*6ae0*/  LOP3.LUT R64, R64, 0x1, RZ, 0x3c, !PT ;  /* 0x0000000140407812 */ /* 0x000fe200078e3cff */
[----:B------:R-:W-:Y:S01]  /*6af0*/  IMAD.MOV.U32 R72, RZ, RZ, RZ ;  /* 0x000000ffff487224 */ /* 0x000fe200078e00ff */
[C---:B------:R-:W-:Y:S02]  /*6b00*/  @P2 SEL R0, R3.reuse, R0, !P3 ;  /* 0x0000000003002207 */ /* 0x040fe40005800000 */
[----:B------:R-:W-:Y:S02]  /*6b10*/  CS2R R46, SRZ ;  /* 0x00000000002e7805 */ /* 0x000fe4000001ff00 */
[----:B------:R-:W-:Y:S02]  /*6b20*/  LEA R71, R22, UR43, 0x3 ;  /* 0x0000002b16477c11 */ /* 0x000fe4000f8e18ff */
[----:B------:R-:W-:Y:S02]  /*6b30*/  CS2R R44, SRZ ;  /* 0x00000000002c7805 */ /* 0x000fe4000001ff00 */
[----:B------:R-:W-:Y:S02]  /*6b40*/  @!P4 LOP3.LUT R0, R0, 0x1, RZ, 0xc0, !PT ;  /* 0x000000010000c812 */ /* 0x000fe400078ec0ff */
[----:B------:R-:W-:Y:S02]  /*6b50*/  CS2R R42, SRZ ;  /* 0x00000000002a7805 */ /* 0x000fe4000001ff00 */
[----:B------:R-:W-:Y:S02]  /*6b60*/  SEL R2, RZ, 0xffffffff, P0 ;  /* 0xffffffffff027807 */ /* 0x000fe40000000000 */
[----:B------:R-:W-:Y:S02]  /*6b70*/  CS2R R40, SRZ ;  /* 0x0000000000287805 */ /* 0x000fe4000001ff00 */
[----:B------:R-:W-:Y:S02]  /*6b80*/  ISETP.NE.U32.OR P5, PT, R0, 0x1, P4 ;  /* 0x000000010000780c */ /* 0x000fe400027a5470 */
[----:B------:R-:W-:Y:S02]  /*6b90*/  CS2R R38, SRZ ;  /* 0x0000000000267805 */ /* 0x000fe4000001ff00 */
[----:B------:R-:W-:Y:S02]  /*6ba0*/  LOP3.LUT P4, R59, R26, 0xff, RZ, 0xc0, !PT ;  /* 0x000000ff1a3b7812 */ /* 0x000fe4000788c0ff */
[----:B------:R-:W-:Y:S02]  /*6bb0*/  CS2R R36, SRZ ;  /* 0x0000000000247805 */ /* 0x000fe4000001ff00 */
[----:B------:R-:W-:Y:S02]  /*6bc0*/  P2R R70, PR, RZ, 0x20 ;  /* 0x00000020ff467803 */ /* 0x000fe40000000000 */
[----:B------:R-:W-:Y:S02]  /*6bd0*/  CS2R R34, SRZ ;  /* 0x0000000000227805 */ /* 0x000fe4000001ff00 */
[----:B------:R-:W-:Y:S02]  /*6be0*/  @P1 SEL R2, R3, R2, !P4 ;  /* 0x0000000203021207 */ /* 0x000fe40006000000 */
[----:B------:R-:W-:Y:S02]  /*6bf0*/  CS2R R32, SRZ ;  /* 0x0000000000207805 */ /* 0x000fe4000001ff00 */
[----:B------:R-:W-:Y:S02]  /*6c00*/  LOP3.LUT R2, R2, 0x1, RZ, 0xc0, !PT ;  /* 0x0000000102027812 */ /* 0x000fe400078ec0ff */
[----:B------:R-:W-:Y:S02]  /*6c10*/  @P5 SHF.L.U32 R0, R64, 0x1f, RZ ;  /* 0x0000001f40005819 */ /* 0x000fe400000006ff */
[----:B------:R-:W-:Y:S02]  /*6c20*/  ISETP.NE.U32.AND P0, PT, R2, 0x1, PT ;  /* 0x000000010200780c */ /* 0x000fe40003f05070 */
[----:B------:R1:W2:Y:S02]  /*6c30*/  @P5 SYNCS.PHASECHK.TRANS64.TRYWAIT P3, [UR43+0x60], R0 ;  /* 0x00006000ff0055a7 */ /* 0x0002a4000806112b */
[----:B------:R-:W-:Y:S02]  /*6c40*/  P2R R74, PR, RZ, 0x1 ;  /* 0x00000001ff4a7803 */ /* 0x000fe40000000000 */
[----:B-1----:R-:W-:Y:S04]  /*6c50*/  SHF.L.U32 R0, R63, 0x1f, RZ ;  /* 0x0000001f3f007819 */ /* 0x002fe800000006ff */
[----:B------:R1:W3:Y:S01]  /*6c60*/  SYNCS.PHASECHK.TRANS64.TRYWAIT P2, [R71+URZ+0xd0], R0 ;  /* 0x0000d000470075a7 */ /* 0x0002e200080411ff */
[----:B--2---:R-:W-:Y:S01]  /*6c70*/  @P5 SEL R73, RZ, 0x1, !P3 ;  /* 0x00000001ff495807 */ /* 0x004fe20005800000 */
[----:B-1----:R-:W-:Y:S06]  /*6c80*/  @!P5 BRA `(.L_x_115) ;  /* 0x000000000058d947 */ /* 0x002fec0003800000 */
[----:B------:R-:W-:Y:S01]  /*6c90*/  IMAD.MOV.U32 R46, RZ, RZ, RZ ;  /* 0x000000ffff2e7224 */ /* 0x000fe200078e00ff */
[----:B------:R-:W-:Y:S01]  /*6ca0*/  ISETP.NE.AND P0, PT, R73, RZ, PT ;  /* 0x000000ff4900720c */ /* 0x000fe20003f05270 */
[----:B------:R-:W-:Y:S01]  /*6cb0*/  BSSY B0, `(.L_x_116) ;  /* 0x000000c000007945 */ /* 0x000fe20003800000 */
[----:B------:R-:W-:Y:S02]  /*6cc0*/  CS2R R34, SRZ ;  /* 0x0000000000227805 */ /* 0x000fe4000001ff00 */
[----:B------:R-:W-:Y:S02]  /*6cd0*/  CS2R R32, SRZ ;  /* 0x0000000000207805 */ /* 0x000fe4000001ff00 */
[----:B------:R-:W-:Y:S02]  /*6ce0*/  CS2R R38, SRZ ;  /* 0x0000000000267805 */ /* 0x000fe4000001ff00 */
[----:B------:R-:W-:Y:S02]  /*6cf0*/  CS2R R36, SRZ ;  /* 0x0000000000247805 */ /* 0x000fe4000001ff00 */
[----:B------:R-:W-:Y:S02]  /*6d00*/  CS2R R42, SRZ ;  /* 0x00000000002a7805 */ /* 0x000fe4000001ff00 */
[----:B------:R-:W-:Y:S02]  /*6d10*/  CS2R R40, SRZ ;  /* 0x0000000000287805 */ /* 0x000fe4000001ff00 */
[----:B------:R-:W-:Y:S01]  /*6d20*/  CS2R R44, SRZ ;  /* 0x00000000002c7805 */ /* 0x000fe2000001ff00 */
[----:B------:R-:W-:Y:S06]  /*6d30*/  @P0 BRA `(.L_x_117) ;  /* 0x00000000000c0947 */ /* 0x000fec0003800000 */
[----:B------:R-:W-:Y:S04]  /*6d40*/  SHF.L.U32 R3, R64, 0x1f, RZ ;  /* 0x0000001f40037819 */ /* 0x000fe800000006ff */
[----:B------:R-:W1:Y:S02]  /*6d50*/  SYNCS.PHASECHK.TRANS64.TRYWAIT P0, [UR43+0x60], R3 ;  /* 0x00006003ff0075a7 */ /* 0x000e64000800112b */
[----:B-1----:R-:W-:Y:S05]  /*6d60*/  @!P0 BRA `(.L_x_118) ;  /* 0x0000002c004c8947 */ /* 0x002fea0003800000 */
.L_x_117:
[----:B------:R-:W-:Y:S05]  /*6d70*/  BSYNC B0 ;  /* 0x0000000000007941 */ /* 0x000fea0003800000 */
.L_x_116:
[----:B------:R-:W-:Y:S01]  /*6d80*/  ISETP.NE.AND P0, PT, R74, RZ, PT ;  /* 0x000000ff4a00720c */ /* 0x000fe20003f05270 */
[----:B------:R-:W-:Y:S11]  /*6d90*/  HFMA2 R72, -RZ, RZ, 0, 5.9604644775390625e-08 ;  /* 0x00000001ff487431 */ /* 0x000ff600000001ff */
[----:B------:R-:W-:Y:S01]  /*6da0*/  @!UPT UIADD3 URZ, UPT, UPT, URZ, URZ, URZ ;  /* 0x000000fffffff290 */ /* 0x000fe2000fffe0ff */
[----:B------:R2:W1:Y:S04]  /*6db0*/  @P0 LDS.128 R32, [R67] ;  /* 0x0000000043200984 */ /* 0x0004680000000c00 */
[----:B------:R2:W1:Y:S04]  /*6dc0*/  @P0 LDS.128 R36, [R66+0x10] ;  /* 0x0000100042240984 */ /* 0x0004680000000c00 */
[----:B------:R2:W1:Y:S04]  /*6dd0*/  @P0 LDS.128 R40, [R65+0x20] ;  /* 0x0000200041280984 */ /* 0x0004680000000c00 */
[----:B------:R2:W1:Y:S02]  /*6de0*/  @P0 LDS.128 R44, [R61+0x30] ;  /* 0x000030003d2c0984 */ /* 0x0004640000000c00 */
.L_x_115:
[----:B------:R-:W-:Y:S05]  /*6df0*/  BSYNC B1 ;  /* 0x0000000000017941 */ /* 0x000fea0003800000 */
.L_x_114:
[----:B-1----:R-:W-:Y:S04]  /*6e00*/  SHF.R.U32.HI R2, RZ, 0x15, R25 ;  /* 0x00000015ff027819 */ /* 0x002fe80000011619 */
[----:B------:R-:W-:Y:S01]  /*6e10*/  LOP3.LUT P0, RZ, R2, 0x3, R56, 0x48, !PT ;  /* 0x0000000302ff7812 */ /* 0x000fe20007804838 */
[----:B------:R-:W-:Y:S01]  /*6e20*/  @!UPT UIADD3 URZ, UPT, UPT, URZ, URZ, URZ ;  /* 0x000000fffffff290 */ /* 0x000fe2000fffe0ff */
[----:B---3--:R-:W-:Y:S11]  /*6e30*/  @P2 BRA `(.L_x_119) ;  /* 0x0000000000082947 */ /* 0x008ff60003800000 */
[----:B------:R-:W1:Y:S02]  /*6e40*/  SYNCS.PHASECHK.TRANS64.TRYWAIT P1, [R71+URZ+0xd0], R0 ;  /* 0x0000d000470075a7 */ /* 0x000e6400080211ff */
[----:B-1----:R-:W-:Y:S05]  /*6e50*/  @!P1 BRA `(.L_x_120) ;  /* 0x0000002c00289947 */ /* 0x002fea0003800000 */
.L_x_119:
[----:B------:R-:W-:Y:S05]  /*6e60*/  @!P0 BRA `(.L_x_121) ;  /* 0x0000000000408947 */ /* 0x000fea0003800000 */
[----:B------:R-:W3:Y:S01]  /*6e70*/  LDCU.64 UR8, c[0x4][0x70] ;  /* 0x01000e00ff0877ac */ /* 0x000ee20008000a00 */
[----:B------:R-:W-:Y:S01]  /*6e80*/  MOV R3, 0x0 ;  /* 0x0000000000037802 */ /* 0x000fe20000000f00 */
[----:B------:R-:W-:Y:S02]  /*6e90*/  HFMA2 R12, -RZ, RZ, 0, 5.9604644775390625e-08 ;  /* 0x00000001ff0c7431 */ /* 0x000fe400000001ff */
[----:B------:R-:W-:Y:S02]  /*6ea0*/  IMAD.MOV.U32 R8, RZ, RZ, 0x192 ;  /* 0x00000192ff087424 */ /* 0x000fe400078e00ff */
[----:B------:R-:W-:Y:S01]  /*6eb0*/  IMAD.MOV.U32 R13, RZ, RZ, RZ ;  /* 0x000000ffff0d7224 */ /* 0x000fe200078e00ff */
[----:B------:R-:W5:Y:S01]  /*6ec0*/  LDCU.64 UR6, c[0x4][0x78] ;  /* 0x01000f00ff0677ac */ /* 0x000f620008000a00 */
[----:B------:R-:W1:Y:S01]  /*6ed0*/  LDC.64 R2, c[0x4][R3] ;  /* 0x0100000003027b82 */ /* 0x000e620000000a00 */
[----:B------:R-:W2:Y:S01]  /*6ee0*/  LDCU.64 UR4, c[0x4][0x10] ;  /* 0x01000200ff0477ac */ /* 0x000ea20008000a00 */
[----:B---3--:R-:W-:Y:S01]  /*6ef0*/  MOV R5, UR9 ;  /* 0x0000000900057c02 */ /* 0x008fe20008000f00 */
[----:B------:R-:W-:Y:S01]  /*6f00*/  IMAD.U32 R4, RZ, RZ, UR8 ;  /* 0x00000008ff047e24 */ /* 0x000fe2000f8e00ff */
[----:B-----5:R-:W-:Y:S01]  /*6f10*/  MOV R7, UR7 ;  /* 0x0000000700077c02 */ /* 0x020fe20008000f00 */
[----:B------:R-:W-:Y:S01]  /*6f20*/  IMAD.U32 R6, RZ, RZ, UR6 ;  /* 0x00000006ff067e24 */ /* 0x000fe2000f8e00ff */
[----:B--2---:R-:W-:Y:S01]  /*6f30*/  MOV R11, UR5 ;  /* 0x00000005000b7c02 */ /* 0x004fe20008000f00 */
[----:B------:R-:W-:Y:S02]  /*6f40*/  IMAD.U32 R10, RZ, RZ, UR4 ;  /* 0x00000004ff0a7e24 */ /* 0x000fe4000f8e00ff */
[----:B------:R-:W-:Y:S07]  /*6f50*/  LEPC R20, `(.L_x_121) ;  /* 0x000000001014794e */ /* 0x000fee0000000000 */
[----:B-1--4-:R-:W-:Y:S05]  /*6f60*/  CALL.ABS.NOINC R2 ;  /* 0x0000000002007343 */ /* 0x012fea0003c00000 */
.L_x_121:
[----:B------:R-:W-:Y:S05]  /*6f70*/  WARPSYNC.ALL ;  /* 0x0000000000007948 */ /* 0x000fea0003800000 */
[----:B------:R-:W-:Y:S01]  /*6f80*/  R2UR UR4, R25 ;  /* 0x00000000190472ca */ /* 0x000fe200000e0000 */
[----:B------:R-:W-:Y:S01]  /*6f90*/  BSSY.RECONVERGENT B0, `(.L_x_122) ;  /* 0x000003e000007945 */ /* 0x000fe20003800200 */
[----:B------:R-:W-:Y:S11]  /*6fa0*/  ISETP.NE.AND P0, PT, R69, RZ, PT ;  /* 0x000000ff4500720c */ /* 0x000ff60003f05270 */
[----:B------:R-:W1:Y:S02]  /*6fb0*/  LDTM.x16 R4, tmem[UR4] ;  /* 0x00000004000479ee */ /* 0x000e640008240000 */
[C---:B-1--4-:R-:W-:Y:S01]  /*6fc0*/  FMUL R0, R24.reuse, R4 ;  /* 0x0000000418007220 */ /* 0x052fe20000400000 */
[C---:B------:R-:W-:Y:S01]  /*6fd0*/  FMUL R2, R24.reuse, R5 ;  /* 0x0000000518027220 */ /* 0x040fe20000400000 */
[C---:B------:R-:W-:Y:S01]  /*6fe0*/  FMUL R3, R24.reuse, R6 ;  /* 0x0000000618037220 */ /* 0x040fe20000400000 */
[C---:B------:R-:W-:Y:S01]  /*6ff0*/  FMUL R7, R24.reuse, R7 ;  /* 0x0000000718077220 */ /* 0x040fe20000400000 */
[C---:B------:R-:W-:Y:S01]  /*7000*/  FFMA R28, R27.reuse, R32, R0 ;  /* 0x000000201b1c7223 */ /* 0x040fe20000000000 */
        /* <DEDUP_REMOVED lines=10> */
[----:B------:R1:W-:Y:S01]  /*70b0*/  STS.128 [R67], R28 ;  /* 0x0000001c43007388 */ /* 0x0003e20000000c00 */
        /* <DEDUP_REMOVED lines=8> */
[----:B------:R1:W-:Y:S01]  /*7140*/  STS.128 [R66+0x10], R4 ;  /* 0x0000100442007388 */ /* 0x0003e20000000c00 */
[C---:B------:R-:W-:Y:S01]  /*7150*/  FMUL R13, R24.reuse, R17 ;  /* 0x00000011180d7220 */ /* 0x040fe20000400000 */
[C---:B------:R-:W-:Y:S01]  /*7160*/  FFMA R10, R27.reuse, R42, R10 ;  /* 0x0000002a1b0a7223 */ /* 0x040fe2000000000a */
[C---:B------:R-:W-:Y:S01]  /*7170*/  FMUL R14, R24.reuse, R18 ;  /* 0x00000012180e7220 */ /* 0x040fe20000400000 */
[C---:B------:R-:W-:Y:S01]  /*7180*/  FFMA R11, R27.reuse, R43, R15 ;  /* 0x0000002b1b0b7223 */ /* 0x040fe2000000000f */
[----:B------:R-:W-:Y:S01]  /*7190*/  FMUL R19, R24, R19 ;  /* 0x0000001318137220 */ /* 0x000fe20000400000 */
[C---:B------:R-:W-:Y:S01]  /*71a0*/  FFMA R12, R27.reuse, R44, R12 ;  /* 0x0000002c1b0c7223 */ /* 0x040fe2000000000c */
[C---:B------:R-:W-:Y:S01]  /*71b0*/  FFMA R13, R27.reuse, R45, R13 ;  /* 0x0000002d1b0d7223 */ /* 0x040fe2000000000d */
[C---:B------:R-:W-:Y:S01]  /*71c0*/  FFMA R14, R27.reuse, R46, R14 ;  /* 0x0000002e1b0e7223 */ /* 0x040fe2000000000e */
[----:B------:R1:W-:Y:S01]  /*71d0*/  STS.128 [R65+0x20], R8 ;  /* 0x0000200841007388 */ /* 0x0003e20000000c00 */
[----:B------:R-:W-:Y:S05]  /*71e0*/  FFMA R15, R27, R47, R19 ;  /* 0x0000002f1b0f7223 */ /* 0x000fea0000000013 */
[----:B------:R1:W-:Y:S01]  /*71f0*/  STS.128 [R61+0x30], R12 ;  /* 0x0000300c3d007388 */ /* 0x0003e20000000c00 */
[----:B------:R-:W-:Y:S01]  /*7200*/  @!PT LDS RZ, [RZ] ;  /* 0x00000000fffff984 */ /* 0x000fe20000000800 */
[----:B------:R-:W-:Y:S01]  /*7210*/  @!PT LDS RZ, [RZ] ;  /* 0x00000000fffff984 */ /* 0x000fe20000000800 */
[----:B------:R-:W-:Y:S01]  /*7220*/  @!PT LDS RZ, [RZ] ;  /* 0x00000000fffff984 */ /* 0x000fe20000000800 */
[----:B------:R-:W-:Y:S01]  /*7230*/  @!PT LDS RZ, [RZ] ;  /* 0x00000000fffff984 */ /* 0x000fe20000000800 */
[----:B------:R3:W-:Y:S06]  /*7240*/  MEMBAR.ALL.CTA ;  /* 0x0000000000007992 */ /* 0x0007ec0000008000 */
[----:B---3--:R-:W3:Y:S02]  /*7250*/  FENCE.VIEW.ASYNC.S ;  /* 0x00000000000073c6 */ /* 0x008ee40000000000 */
[----:B---3--:R-:W-:Y:S06]  /*7260*/  BAR.SYNC.DEFER_BLOCKING 0x1, 0x80 ;  /* 0x0042000000007b1d */ /* 0x008fec0000010000 */
[----:B------:R-:W-:Y:S05]  /*7270*/  @P0 BRA `(.L_x_123) ;  /* 0x00000000003c0947 */ /* 0x000fea0003800000 */
[----:B------:R-:W3:Y:S01]  /*7280*/  LDCU.64 UR6, c[0x0][0x348] ;  /* 0x00006900ff0677ac */ /* 0x000ee20008000a00 */
[----:B------:R-:W-:Y:S01]  /*7290*/  UIADD3 UR4, UPT, UPT, UR43, 0x200, URZ ;  /* 0x000002002b047890 */ /* 0x000fe2000fffe0ff */
[----:B------:R-:W-:Y:S01]  /*72a0*/  UMOV UR51, UR36 ;  /* 0x0000002400337c82 */ /* 0x000fe20008000000 */
[----:B------:R-:W-:Y:S02]  /*72b0*/  UIADD3 UR9, UPT, UPT, UR49, 0x40, URZ ;  /* 0x0000004031097890 */ /* 0x000fe4000fffe0ff */
[----:B------:R-:W-:Y:S02]  /*72c0*/  UIADD3 UR8, UPT, UPT, UR43, 0x1200, URZ ;  /* 0x000012002b087890 */ /* 0x000fe4000fffe0ff */
[----:B------:R-:W-:Y:S01]  /*72d0*/  MOV R58, UR4 ;  /* 0x00000004003a7c02 */ /* 0x000fe20008000f00 */
[----:B------:R-:W-:Y:S01]  /*72e0*/  UMOV UR10, UR50 ;  /* 0x00000032000a7c82 */ /* 0x000fe20008000000 */
[----:B------:R-:W-:Y:S02]  /*72f0*/  UMOV UR11, UR36 ;  /* 0x00000024000b7c82 */ /* 0x000fe40008000000 */
[----:B------:R-:W-:Y:S01]  /*7300*/  R2UR UR48, R58 ;  /* 0x000000003a3072ca */ /* 0x000fe200000e0000 */
[----:B---3--:R-:W-:Y:S04]  /*7310*/  UIADD3 UR4, UP0, UPT, UR6, 0x680, URZ ;  /* 0x0000068006047890 */ /* 0x008fe8000ff1e0ff */
[----:B------:R-:W-:Y:S09]  /*7320*/  UIADD3.X UR5, UPT, UPT, URZ, UR7, URZ, UP0, !UPT ;  /* 0x00000007ff057290 */ /* 0x000ff200087fe4ff */
[----:B------:R3:W-:Y:S01]  /*7330*/  UTMASTG.3D [UR48], [UR4] ;  /* 0x00000030040073b5 */ /* 0x0007e20008010000 */
[----:B------:R3:W-:Y:S01]  /*7340*/  UTMASTG.3D [UR8], [UR4] ;  /* 0x00000008040073b5 */ /* 0x0007e20008010000 */
[----:B------:R0:W-:Y:S01]  /*7350*/  UTMACMDFLUSH ;  /* 0x00000000000079b7 */ /* 0x0001e20000000000 */
[----:B---3--:R-:W-:Y:S04]  /*7360*/  DEPBAR.LE SB0, 0x1 ;  /* 0x000080400000791a */ /* 0x008fe80000000000 */
.L_x_123:
[----:B------:R-:W-:Y:S05]  /*7370*/  BSYNC.RECONVERGENT B0 ;  /* 0x0000000000007941 */ /* 0x000fea0003800200 */
.L_x_122:
[----:B------:R-:W-:Y:S01]  /*7380*/  BAR.SYNC.DEFER_BLOCKING 0x1, 0x80 ;  /* 0x0042000000007b1d */ /* 0x000fe20000010000 */
[----:B------:R-:W-:Y:S01]  /*7390*/  ISETP.NE.AND P1, PT, R70, RZ, PT ;  /* 0x000000ff4600720c */ /* 0x000fe20003f25270 */
[----:B------:R-:W-:Y:S01]  /*73a0*/  UISETP.NE.AND UP0, UPT, UR52, URZ, UPT ;  /* 0x000000ff3400728c */ /* 0x000fe2000bf05270 */
[----:B------:R-:W-:Y:S11]  /*73b0*/  LEA R2, R72, UR43, 0x3 ;  /* 0x0000002b48027c11 */ /* 0x000ff6000f8e18ff */
[----:B------:R-:W-:Y:S01]  /*73c0*/  @P1 SHF.L.U32 R3, R64, 0x1f, RZ ;  /* 0x0000001f40031819 */ /* 0x000fe200000006ff */
[----:B------:R-:W-:Y:S06]  /*73d0*/  BRA.U !UP0, `(.L_x_124) ;  /* 0x0000000108247547 */ /* 0x000fec000b800000 */
[----:B-1----:R-:W-:Y:S01]  /*73e0*/  IMAD.U32 R4, RZ, RZ, UR46 ;  /* 0x0000002eff047e24 */ /* 0x002fe2000f8e00ff */
[----:B------:R-:W-:Y:S01]  /*73f0*/  MOV R0, UR47 ;  /* 0x0000002f00007c02 */ /* 0x000fe20008000f00 */
[----:B------:R-:W-:Y:S03]  /*7400*/  UIADD3 UR4, UPT, UPT, UR46, 0x1, URZ ;  /* 0x000000012e047890 */ /* 0x000fe6000fffe0ff */
[----:B------:R-:W-:Y:S01]  /*7410*/  @P1 LEA R4, R4, UR43, 0x3 ;  /* 0x0000002b04041c11 */ /* 0x000fe2000f8e18ff */
[----:B------:R-:W-:Y:S04]  /*7420*/  UISETP.NE.AND UP0, UPT, UR4, 0x4, UPT ;  /* 0x000000040400788c */ /* 0x000fe8000bf05270 */
[----:B------:R-:W-:Y:S01]  /*7430*/  @P1 VIADD R4, R4, 0x80 ;  /* 0x0000008004041836 */ /* 0x000fe20000000000 */
[----:B------:R-:W-:Y:S04]  /*7440*/  USEL UR46, UR4, URZ, UP0 ;  /* 0x000000ff042e7287 */ /* 0x000fe80008000000 */
[----:B------:R-:W-:Y:S04]  /*7450*/  @P1 PRMT R0, R0, 0x654, R4 ;  /* 0x0000065400001816 */ /* 0x000fe80000000004 */
[----:B------:R3:W-:Y:S04]  /*7460*/  @P1 SYNCS.ARRIVE.TRANS64.RED.A1T0 RZ, [R0+URZ], RZ ;  /* 0x000000ff00ff19a7 */ /* 0x0007e800081004ff */
.L_x_124:
[----:B------:R-:W4:Y:S01]  /*7470*/  @P1 SYNCS.PHASECHK.TRANS64.TRYWAIT P0, [R2+URZ+0x60], R3 ;  /* 0x00006003020015a7 */ /* 0x000f2200080011ff */
[----:B------:R-:W-:Y:S01]  /*7480*/  BSSY B1, `(.L_x_125) ;  /* 0x0000016000017945 */ /* 0x000fe20003800000 */
[----:B----4-:R-:W-:Y:S03]  /*7490*/  @P1 SEL R73, RZ, 0x1, !P0 ;  /* 0x00000001ff491807 */ /* 0x010fe60004000000 */
[----:B------:R-:W-:Y:S05]  /*74a0*/  @!P1 BRA `(.L_x_126) ;  /* 0x00000000004c9947 */ /* 0x000fea0003800000 */
[----:B------:R-:W-:Y:S01]  /*74b0*/  ISETP.NE.AND P0, PT, R73, RZ, PT ;  /* 0x000000ff4900720c */ /* 0x000fe20003f05270 */
[----:B------:R-:W-:Y:S01]  /*74c0*/  BSSY B0, `(.L_x_127) ;  /* 0x000000b000007945 */ /* 0x000fe20003800000 */
[----:B------:R-:W-:Y:S11]  /*74d0*/  ISETP.NE.AND P1, PT, R74, RZ, PT ;  /* 0x000000ff4a00720c */ /* 0x000ff60003f25270 */
[----:B------:R-:W-:Y:S02]  /*74e0*/  @!UPT UIADD3 URZ, UPT, UPT, URZ, URZ, URZ ;  /* 0x000000fffffff290 */ /* 0x000fe4000fffe0ff */
[C---:B-1----:R-:W-:Y:S01]  /*74f0*/  @P1 IMAD R6, R72.reuse, 0x2000, R67 ;  /* 0x0000200048061824 */ /* 0x042fe200078e0243 */
[C---:B------:R-:W-:Y:S01]  /*7500*/  @P1 LEA R4, R72.reuse, R65, 0xd ;  /* 0x0000004148041211 */ /* 0x040fe200078e68ff */
[C---:B------:R-:W-:Y:S02]  /*7510*/  @P1 IMAD R5, R72.reuse, 0x2000, R66 ;  /* 0x0000200048051824 */ /* 0x040fe400078e0242 */
[----:B------:R-:W-:Y:S01]  /*7520*/  @P1 IMAD R3, R72, 0x2000, R61 ;  /* 0x0000200048031824 */ /* 0x000fe200078e023d */
[----:B------:R-:W-:Y:S06]  /*7530*/  @P0 BRA `(.L_x_128) ;  /* 0x00000000000c0947 */ /* 0x000fec0003800000 */
[----:B---3--:R-:W-:Y:S04]  /*7540*/  SHF.L.U32 R0, R64, 0x1f, RZ ;  /* 0x0000001f40007819 */ /* 0x008fe800000006ff */
[----:B------:R-:W1:Y:S02]  /*7550*/  SYNCS.PHASECHK.TRANS64.TRYWAIT P0, [R2+URZ+0x60], R0 ;  /* 0x00006000020075a7 */ /* 0x000e6400080011ff */
[----:B-1----:R-:W-:Y:S05]  /*7560*/  @!P0 BRA `(.L_x_129) ;  /* 0x0000002400788947 */ /* 0x002fea0003800000 */
.L_x_128:
[----:B------:R-:W-:Y:S05]  /*7570*/  BSYNC B0 ;  /* 0x0000000000007941 */ /* 0x000fea0003800000 */
.L_x_127:
[----:B------:R-:W-:Y:S02]  /*7580*/  ISETP.NE.AND P0, PT, R74, RZ, PT ;  /* 0x000000ff4a00720c */ /* 0x000fe40003f05270 */
[----:B------:R-:W-:Y:S11]  /*7590*/  IADD3 R72, PT, PT, R72, 0x1, RZ ;  /* 0x0000000148487810 */ /* 0x000ff60007ffe0ff */
[----:B------:R4:W1:Y:S04]  /*75a0*/  @P0 LDS.128 R32, [R6] ;  /* 0x0000000006200984 */ /* 0x0008680000000c00 */
[----:B------:R4:W1:Y:S04]  /*75b0*/  @P0 LDS.128 R36, [R5+0x10] ;  /* 0x0000100005240984 */ /* 0x0008680000000c00 */
[----:B------:R4:W1:Y:S04]  /*75c0*/  @P0 LDS.128 R40, [R4+0x20] ;  /* 0x0000200004280984 */ /* 0x0008680000000c00 */
[----:B------:R4:W1:Y:S02]  /*75d0*/  @P0 LDS.128 R44, [R3+0x30] ;  /* 0x00003000032c0984 */ /* 0x0008640000000c00 */
.L_x_126:
[----:B------:R-:W-:Y:S05]  /*75e0*/  BSYNC B1 ;  /* 0x0000000000017941 */ /* 0x000fea0003800000 */
.L_x_125:
[----:B-1-3--:R-:W-:Y:S05]  /*75f0*/  VIADD R0, R25, 0x10 ;  /* 0x0000001019007836 */ /* 0x00afea0000000000 */
[----:B------:R-:W-:Y:S04]  /*7600*/  SHF.R.U32.HI R0, RZ, 0x15, R0 ;  /* 0x00000015ff007819 */ /* 0x000fe80000011600 */
[----:B------:R-:W-:Y:S11]  /*7610*/  LOP3.LUT P0, RZ, R0, 0x3, R56, 0x48, !PT ;  /* 0x0000000300ff7812 */ /* 0x000ff60007804838 */
[----:B------:R-:W-:Y:S02]  /*7620*/  @!UPT UIADD3 URZ, UPT, UPT, URZ, URZ, URZ ;  /* 0x000000fffffff290 */ /* 0x000fe4000fffe0ff */
[----:B------:R-:W-:Y:S05]  /*7630*/  @!P0 BRA `(.L_x_130) ;  /* 0x0000000000408947 */ /* 0x000fea0003800000 */
[----:B------:R-:W1:Y:S01]  /*7640*/  LDCU.64 UR8, c[0x4][0x70] ;  /* 0x01000e00ff0877ac */ /* 0x000e620008000a00 */
[----:B----4-:R-:W-:Y:S01]  /*7650*/  MOV R3, 0x0 ;  /* 0x0000000000037802 */ /* 0x010fe20000000f00 */
[----:B------:R-:W-:Y:S02]  /*7660*/  HFMA2 R12, -RZ, RZ, 0, 5.9604644775390625e-08 ;  /* 0x00000001ff0c7431 */ /* 0x000fe400000001ff */
[----:B------:R-:W-:Y:S02]  /*7670*/  IMAD.MOV.U32 R8, RZ, RZ, 0x192 ;  /* 0x00000192ff087424 */ /* 0x000fe400078e00ff */
[----:B------:R-:W-:Y:S01]  /*7680*/  IMAD.MOV.U32 R13, RZ, RZ, RZ ;  /* 0x000000ffff0d7224 */ /* 0x000fe200078e00ff */
[----:B------:R-:W3:Y:S01]  /*7690*/  LDCU.64 UR6, c[0x4][0x78] ;  /* 0x01000f00ff0677ac */ /* 0x000ee20008000a00 */
[----:B------:R-:W4:Y:S01]  /*76a0*/  LDC.64 R2, c[0x4][R3] ;  /* 0x0100000003027b82 */ /* 0x000f220000000a00 */
[----:B------:R-:W5:Y:S01]  /*76b0*/  LDCU.64 UR4, c[0x4][0x10] ;  /* 0x01000200ff0477ac */ /* 0x000f620008000a00 */
[----:B-1----:R-:W-:Y:S01]  /*76c0*/  MOV R5, UR9 ;  /* 0x0000000900057c02 */ /* 0x002fe20008000f00 */
[----:B------:R-:W-:Y:S01]  /*76d0*/  IMAD.U32 R4, RZ, RZ, UR8 ;  /* 0x00000008ff047e24 */ /* 0x000fe2000f8e00ff */
[----:B---3--:R-:W-:Y:S01]  /*76e0*/  MOV R7, UR7 ;  /* 0x0000000700077c02 */ /* 0x008fe20008000f00 */
[----:B------:R-:W-:Y:S01]  /*76f0*/  IMAD.U32 R6, RZ, RZ, UR6 ;  /* 0x00000006ff067e24 */ /* 0x000fe2000f8e00ff */
[----:B-----5:R-:W-:Y:S01]  /*7700*/  MOV R11, UR5 ;  /* 0x00000005000b7c02 */ /* 0x020fe20008000f00 */
[----:B------:R-:W-:Y:S02]  /*7710*/  IMAD.U32 R10, RZ, RZ, UR4 ;  /* 0x00000004ff0a7e24 */ /* 0x000fe4000f8e00ff */
[----:B------:R-:W-:Y:S07]  /*7720*/  LEPC R20, `(.L_x_130) ;  /* 0x000000001014794e */ /* 0x000fee0000000000 */
[----:B--2-4-:R-:W-:Y:S05]  /*7730*/  CALL.ABS.NOINC R2 ;  /* 0x0000000002007343 */ /* 0x014fea0003c00000 */
.L_x_130:
[----:B------:R-:W-:Y:S05]  /*7740*/  WARPSYNC.ALL ;  /* 0x0000000000007948 */ /* 0x000fea0003800000 */
[----:B------:R-:W-:Y:S01]  /*7750*/  R2UR UR4, R25 ;  /* 0x00000000190472ca */ /* 0x000fe200000e0000 */
[----:B------:R-:W-:Y:S01]  /*7760*/  BSSY.RECONVERGENT B0, `(.L_x_131) ;  /* 0x0000046000007945 */ /* 0x000fe20003800200 */
[----:B------:R-:W-:Y:S02]  /*7770*/  ISETP.NE.AND P6, PT, R70, RZ, PT ;  /* 0x000000ff4600720c */ /* 0x000fe40003fc5270 */
[----:B------:R-:W-:Y:S02]  /*7780*/  ISETP.NE.AND P0, PT, R69, RZ, PT ;  /* 0x000000ff4500720c */ /* 0x000fe40003f05270 */
[----:B------:R-:W-:Y:S07]  /*7790*/  MOV R20, UR46 ;  /* 0x0000002e00147c02 */ /* 0x000fee0008000f00 */
[----:B----4-:R-:W1:Y:S02]  /*77a0*/  LDTM.x16 R4, tmem[UR4+0x10] ;  /* 0x00001004000479ee */ /* 0x010e640008240000 */
[----:B------:R-:W-:Y:S01]  /*77b0*/  @P6 LEA R20, R20, UR43, 0x3 ;  /* 0x0000002b14146c11 */ /* 0x000fe2000f8e18ff */
[C---:B-1----:R-:W-:Y:S01]  /*77c0*/  FMUL R0, R24.reuse, R4 ;  /* 0x0000000418007220 */ /* 0x042fe20000400000 */
        /* <DEDUP_REMOVED lines=33> */
[----:B------:R-:W-:Y:S01]  /*79e0*/  FFMA R15, R27, R47, R19 ;  /* 0x0000002f1b0f7223 */ /* 0x000fe20000000013 */
[----:B------:R-:W-:Y:S02]  /*79f0*/  MOV R16, UR47 ;  /* 0x0000002f00107c02 */ /* 0x000fe40008000f00 */
[----:B------:R-:W-:Y:S02]  /*7a00*/  @P6 IADD3 R17, PT, PT, R20, 0x80, RZ ;  /* 0x0000008014116810 */ /* 0x000fe40007ffe0ff */
[----:B------:R1:W-:Y:S01]  /*7a10*/  STS.128 [R61+0x2030], R12 ;  /* 0x0020300c3d007388 */ /* 0x0003e20000000c00 */
[----:B------:R-:W-:Y:S02]  /*7a20*/  LEA R0, R72, UR43, 0x3 ;  /* 0x0000002b48007c11 */ /* 0x000fe4000f8e18ff */
[----:B------:R-:W-:Y:S01]  /*7a30*/  @P6 PRMT R16, R16, 0x654, R17 ;  /* 0x0000065410106816 */ /* 0x000fe20000000011 */
[----:B------:R-:W-:Y:S01]  /*7a40*/  @!PT LDS RZ, [RZ] ;  /* 0x00000000fffff984 */ /* 0x000fe20000000800 */
[----:B------:R-:W-:Y:S01]  /*7a50*/  @!PT LDS RZ, [RZ] ;  /* 0x00000000fffff984 */ /* 0x000fe20000000800 */
[----:B------:R-:W-:Y:S01]  /*7a60*/  @!PT LDS RZ, [RZ] ;  /* 0x00000000fffff984 */ /* 0x000fe20000000800 */
[----:B------:R-:W-:Y:S01]  /*7a70*/  @!PT LDS RZ, [RZ] ;  /* 0x00000000fffff984 */ /* 0x000fe20000000800 */
[----:B------:R3:W-:Y:S06]  /*7a80*/  MEMBAR.ALL.CTA ;  /* 0x0000000000007992 */ /* 0x0007ec0000008000 */
[----:B---3--:R-:W3:Y:S01]  /*7a90*/  FENCE.VIEW.ASYNC.S ;  /* 0x00000000000073c6 */ /* 0x008ee20000000000 */
[----:B------:R-:W-:Y:S01]  /*7aa0*/  @P6 SHF.L.U32 R2, R64, 0x1f, RZ ;  /* 0x0000001f40026819 */ /* 0x000fe200000006ff */
[----:B---3--:R-:W-:Y:S06]  /*7ab0*/  BAR.SYNC.DEFER_BLOCKING 0x1, 0x80 ;  /* 0x0042000000007b1d */ /* 0x008fec0000010000 */
[----:B------:R-:W-:Y:S05]  /*7ac0*/  @P0 BRA `(.L_x_132) ;  /* 0x00000000003c0947 */ /* 0x000fea0003800000 */
[----:B------:R-:W3:Y:S01]  /*7ad0*/  LDCU.64 UR6, c[0x0][0x348] ;  /* 0x00006900ff0677ac */ /* 0x000ee20008000a00 */
[----:B------:R-:W-:Y:S02]  /*7ae0*/  UIADD3 UR13, UPT, UPT, UR49, 0x10, URZ ;  /* 0x00000010310d7890 */ /* 0x000fe4000fffe0ff */
[----:B------:R-:W-:Y:S01]  /*7af0*/  UIADD3 UR12, UPT, UPT, UR43, 0x2200, URZ ;  /* 0x000022002b0c7890 */ /* 0x000fe2000fffe0ff */
[----:B------:R-:W-:Y:S01]  /*7b00*/  UMOV UR14, UR50 ;  /* 0x00000032000e7c82 */ /* 0x000fe20008000000 */
[----:B------:R-:W-:Y:S01]  /*7b10*/  UMOV UR15, UR36 ;  /* 0x00000024000f7c82 */ /* 0x000fe20008000000 */
[----:B------:R-:W-:Y:S02]  /*7b20*/  UIADD3 UR9, UPT, UPT, UR49, 0x50, URZ ;  /* 0x0000005031097890 */ /* 0x000fe4000fffe0ff */
[----:B------:R-:W-:Y:S01]  /*7b30*/  UIADD3 UR8, UPT, UPT, UR43, 0x3200, URZ ;  /* 0x000032002b087890 */ /* 0x000fe2000fffe0ff */
[----:B------:R-:W-:Y:S01]  /*7b40*/  UMOV UR10, UR50 ;  /* 0x00000032000a7c82 */ /* 0x000fe20008000000 */
[----:B------:R-:W-:Y:S01]  /*7b50*/  UMOV UR11, UR36 ;  /* 0x00000024000b7c82 */ /* 0x000fe20008000000 */
[----:B---3--:R-:W-:Y:S04]  /*7b60*/  UIADD3 UR4, UP0, UPT, UR6, 0x680, URZ ;  /* 0x0000068006047890 */ /* 0x008fe8000ff1e0ff */
[----:B------:R-:W-:Y:S09]  /*7b70*/  UIADD3.X UR5, UPT, UPT, URZ, UR7, URZ, UP0, !UPT ;  /* 0x00000007ff057290 */ /* 0x000ff200087fe4ff */
[----:B------:R3:W-:Y:S01]  /*7b80*/  UTMASTG.3D [UR12], [UR4] ;  /* 0x0000000c040073b5 */ /* 0x0007e20008010000 */
[----:B------:R3:W-:Y:S01]  /*7b90*/  UTMASTG.3D [UR8], [UR4] ;  /* 0x00000008040073b5 */ /* 0x0007e20008010000 */
[----:B------:R0:W-:Y:S01]  /*7ba0*/  UTMACMDFLUSH ;  /* 0x00000000000079b7 */ /* 0x0001e20000000000 */
[----:B---3--:R-:W-:Y:S04]  /*7bb0*/  DEPBAR.LE SB0, 0x1 ;  /* 0x000080400000791a */ /* 0x008fe80000000000 */
.L_x_132:
[----:B------:R-:W-:Y:S05]  /*7bc0*/  BSYNC.RECONVERGENT B0 ;  /* 0x0000000000007941 */ /* 0x000fea0003800200 */
.L_x_131:
[----:B------:R-:W-:Y:S01]  /*7bd0*/  BAR.SYNC.DEFER_BLOCKING 0x1, 0x80 ;  /* 0x0042000000007b1d */ /* 0x000fe20000010000 */
[----:B------:R-:W-:Y:S04]  /*7be0*/  UIADD3 UR4, UPT, UPT, UR46, 0x1, URZ ;  /* 0x000000012e047890 */ /* 0x000fe8000fffe0ff */
[----:B------:R-:W-:Y:S04]  /*7bf0*/  UISETP.NE.AND UP0, UPT, UR4, 0x4, UPT ;  /* 0x000000040400788c */ /* 0x000fe8000bf05270 */
[----:B------:R-:W-:Y:S01]  /*7c00*/  USEL UR44, UR4, URZ, UP0 ;  /* 0x000000ff042c7287 */ /* 0x000fe20008000000 */
[----:B------:R3:W-:Y:S01]  /*7c10*/  @P6 SYNCS.ARRIVE.TRANS64.RED.A1T0 RZ, [R16+URZ], RZ ;  /* 0x000000ff10ff69a7 */ /* 0x0007e200081004ff */
[----:B------:R-:W-:Y:S01]  /*7c20*/  BSSY B1, `(.L_x_133) ;  /* 0x0000017000017945 */ /* 0x000fe20003800000 */
[----:B------:R-:W4:Y:S02]  /*7c30*/  @P6 SYNCS.PHASECHK.TRANS64.TRYWAIT P0, [R0+URZ+0x60], R2 ;  /* 0x00006002000065a7 */ /* 0x000f2400080011ff */
[----:B----4-:R-:W-:Y:S01]  /*7c40*/  @P6 SEL R73, RZ, 0x1, !P0 ;  /* 0x00000001ff496807 */ /* 0x010fe20004000000 */
[----:B---3--:R-:W-:Y:S06]  /*7c50*/  @!P6 BRA `(.L_x_134) ;  /* 0x00000000004ce947 */ /* 0x008fec0003800000 */
        /* <DEDUP_REMOVED lines=9> */
[----:B------:R-:W-:Y:S04]  /*7cf0*/  SHF.L.U32 R6, R64, 0x1f, RZ ;  /* 0x0000001f40067819 */ /* 0x000fe800000006ff */
[----:B------:R-:W1:Y:S02]  /*7d00*/  SYNCS.PHASECHK.TRANS64.TRYWAIT P0, [R0+URZ+0x60], R6 ;  /* 0x00006006000075a7 */ /* 0x000e6400080011ff */
[----:B-1----:R-:W-:Y:S05]  /*7d10*/  @!P0 BRA `(.L_x_137) ;  /* 0x0000001c00a08947 */ /* 0x002fea0003800000 */
.L_x_136:
[----:B------:R-:W-:Y:S05]  /*7d20*/  BSYNC B0 ;  /* 0x0000000000007941 */ /* 0x000fea0003800000 */
.L_x_135:
[----:B------:R-:W-:Y:S02]  /*7d30*/  ISETP.NE.AND P0, PT, R74, RZ, PT ;  /* 0x000000ff4a00720c */ /* 0x000fe40003f05270 */
[----:B------:R-:W-:Y:S11]  /*7d40*/  IADD3 R72, PT, PT, R72, 0x1, RZ ;  /* 0x0000000148487810 */ /* 0x000ff60007ffe0ff */
[----:B------:R3:W4:Y:S04]  /*7d50*/  @P0 LDS.128 R32, [R5] ;  /* 0x0000000005200984 */ /* 0x0007280000000c00 */
[----:B------:R3:W1:Y:S04]  /*7d60*/  @P0 LDS.128 R36, [R4+0x10] ;  /* 0x0000100004240984 */ /* 0x0006680000000c00 */
[----:B------:R3:W1:Y:S04]  /*7d70*/  @P0 LDS.128 R40, [R3+0x20] ;  /* 0x0000200003280984 */ /* 0x0006680000000c00 */
[----:B------:R3:W1:Y:S02]  /*7d80*/  @P0 LDS.128 R44, [R2+0x30] ;  /* 0x00003000022c0984 */ /* 0x0006640000000c00 */
.L_x_134:
[----:B------:R-:W-:Y:S05]  /*7d90*/  BSYNC B1 ;  /* 0x0000000000017941 */ /* 0x000fea0003800000 */
.L_x_133:
[----:B-1----:R-:W-:Y:S05]  /*7da0*/  VIADD R0, R25, 0x20 ;  /* 0x0000002019007836 */ /* 0x002fea0000000000 */
[----:B------:R-:W-:Y:S04]  /*7db0*/  SHF.R.U32.HI R0, RZ, 0x15, R0 ;  /* 0x00000015ff007819 */ /* 0x000fe80000011600 */
[----:B------:R-:W-:Y:S11]  /*7dc0*/  LOP3.LUT P0, RZ, R0, 0x3, R56, 0x48, !PT ;  /* 0x0000000300ff7812 */ /* 0x000ff60007804838 */
[----:B------:R-:W-:Y:S02]  /*7dd0*/  @!UPT UIADD3 URZ, UPT, UPT, URZ, URZ, URZ ;  /* 0x000000fffffff290 */ /* 0x000fe4000fffe0ff */
[----:B------:R-:W-:Y:S05]  /*7de0*/  @!P0 BRA `(.L_x_138) ;  /* 0x0000000000408947 */ /* 0x000fea0003800000 */
[----:B------:R-:W1:Y:S01]  /*7df0*/  LDCU.64 UR8, c[0x4][0x70] ;  /* 0x01000e00ff0877ac */ /* 0x000e620008000a00 */
[----:B---3--:R-:W-:Y:S01]  /*7e00*/  MOV R3, 0x0 ;  /* 0x0000000000037802 */ /* 0x008fe20000000f00 */
[----:B------:R-:W-:Y:S02]  /*7e10*/  HFMA2 R12, -RZ, RZ, 0, 5.9604644775390625e-08 ;  /* 0x00000001ff0c7431 */ /* 0x000fe400000001ff */
[----:B------:R-:W-:Y:S02]  /*7e20*/  IMAD.MOV.U32 R8, RZ, RZ, 0x192 ;  /* 0x00000192ff087424 */ /* 0x000fe400078e00ff */
[----:B------:R-:W-:Y:S01]  /*7e30*/  IMAD.MOV.U32 R13, RZ, RZ, RZ ;  /* 0x000000ffff0d7224 */ /* 0x000fe200078e00ff */
[----:B------:R-:W3:Y:S01]  /*7e40*/  LDCU.64 UR6, c[0x4][0x78] ;  /* 0x01000f00ff0677ac */ /* 0x000ee20008000a00 */
[----:B------:R-:W2:Y:S01]  /*7e50*/  LDC.64 R2, c[0x4][R3] ;  /* 0x0100000003027b82 */ /* 0x000ea20000000a00 */
        /* <DEDUP_REMOVED lines=9> */
.L_x_138:
[----:B------:R-:W-:Y:S05]  /*7ef0*/  WARPSYNC.ALL ;  /* 0x0000000000007948 */ /* 0x000fea0003800000 */
[----:B------:R-:W-:Y:S01]  /*7f00*/  R2UR UR4, R25 ;  /* 0x00000000190472ca */ /* 0x000fe200000e0000 */
[----:B------:R-:W-:Y:S01]  /*7f10*/  BSSY.RECONVERGENT B0, `(.L_x_139) ;  /* 0x0000046000007945 */ /* 0x000fe20003800200 */
[----:B------:R-:W-:Y:S02]  /*7f20*/  ISETP.NE.AND P6, PT, R70, RZ, PT ;  /* 0x000000ff4600720c */ /* 0x000fe40003fc5270 */
[----:B------:R-:W-:Y:S02]  /*7f30*/  ISETP.NE.AND P0, PT, R69, RZ, PT ;  /* 0x000000ff4500720c */ /* 0x000fe40003f05270 */
[----:B------:R-:W-:Y:S07]  /*7f40*/  MOV R20, UR44 ;  /* 0x0000002c00147c02 */ /* 0x000fee0008000f00 */
[----:B---3--:R-:W1:Y:S02]  /*7f50*/  LDTM.x16 R4, tmem[UR4+0x20] ;  /* 0x00002004000479ee */ /* 0x008e640008240000 */
[----:B------:R-:W-:Y:S01]  /*7f60*/  @P6 LEA R20, R20, UR43, 0x3 ;  /* 0x0000002b14146c11 */ /* 0x000fe2000f8e18ff */
[C---:B-1----:R-:W-:Y:S01]  /*7f70*/  FMUL R0, R24.reuse, R4 ;  /* 0x0000000418007220 */ /* 0x042fe20000400000 */
[C---:B------:R-:W-:Y:S01]  /*7f80*/  FMUL R2, R24.reuse, R5 ;  /* 0x0000000518027220 */ /* 0x040fe20000400000 */
[C---:B------:R-:W-:Y:S01]  /*7f90*/  FMUL R3, R24.reuse, R6 ;  /* 0x0000000618037220 */ /* 0x040fe20000400000 */
[C---:B------:R-:W-:Y:S01]  /*7fa0*/  FMUL R7, R24.reuse, R7 ;  /* 0x0000000718077220 */ /* 0x040fe20000400000 */
[C---:B----4-:R-:W-:Y:S01]  /*7fb0*/  FFMA R28, R27.reuse, R32, R0 ;  /* 0x000000201b1c7223 */ /* 0x050fe20000000000 */
        /* <DEDUP_REMOVED lines=59> */
.L_x_140:
[----:B------:R-:W-:Y:S05]  /*8370*/  BSYNC.RECONVERGENT B0 ;  /* 0x0000000000007941 */ /* 0x000fea0003800200 */
.L_x_139:
        /* <DEDUP_REMOVED lines=21> */
.L_x_144:
[----:B------:R-:W-:Y:S05]  /*84d0*/  BSYNC B0 ;  /* 0x0000000000007941 */ /* 0x000fea0003800000 */
.L_x_143:
[----:B------:R-:W-:Y:S11]  /*84e0*/  ISETP.NE.AND P0, PT, R74, RZ, PT ;  /* 0x000000ff4a00720c */ /* 0x000ff60003f05270 */
[----:B------:R-:W-:Y:S02]  /*84f0*/  @!UPT UIADD3 URZ, UPT, UPT, URZ, URZ, URZ ;  /* 0x000000fffffff290 */ /* 0x000fe4000fffe0ff */
[----:B------:R3:W4:Y:S04]  /*8500*/  @P0 LDS.128 R32, [R4] ;  /* 0x0000000004200984 */ /* 0x0007280000000c00 */
[----:B------:R3:W1:Y:S04]  /*8510*/  @P0 LDS.128 R36, [R3+0x10] ;  /* 0x0000100003240984 */ /* 0x0006680000000c00 */
[----:B------:R3:W1:Y:S04]  /*8520*/  @P0 LDS.128 R40, [R2+0x20] ;  /* 0x0000200002280984 */ /* 0x0006680000000c00 */
[----:B------:R3:W1:Y:S02]  /*8530*/  @P0 LDS.128 R44, [R72+0x30] ;  /* 0x00003000482c0984 */ /* 0x0006640000000c00 */
.L_x_142:
[----:B------:R-:W-:Y:S05]  /*8540*/  BSYNC B1 ;  /* 0x0000000000017941 */ /* 0x000fea0003800000 */
.L_x_141:
        /* <DEDUP_REMOVED lines=21> */
.L_x_146:
[----:B------:R-:W-:Y:S01]  /*86a0*/  ISETP.NE.AND P0, PT, R69, RZ, PT ;  /* 0x000000ff4500720c */ /* 0x000fe20003f05270 */
[----:B------:R-:W-:Y:S05]  /*86b0*/  WARPSYNC.ALL ;  /* 0x0000000000007948 */ /* 0x000fea0003800000 */
[----:B------:R-:W-:Y:S01]  /*86c0*/  R2UR UR4, R25 ;  /* 0x00000000190472ca */ /* 0x000fe200000e0000 */
[----:B------:R-:W-:Y:S01]  /*86d0*/  BSSY.RECONVERGENT B0, `(.L_x_147) ;  /* 0x0000041000007945 */ /* 0x000fe20003800200 */
[----:B------:R-:W-:Y:S04]  /*86e0*/  IADD3 R71, PT, PT, R71, 0xf0, RZ ;  /* 0x000000f047477810 */ /* 0x000fe80007ffe0ff */
[----:B------:R-:W-:Y:S07]  /*86f0*/  LOP3.LUT R71, R71, 0xfefffff8, RZ, 0xc0, !PT ;  /* 0xfefffff847477812 */ /* 0x000fee00078ec0ff */
[----:B---3--:R-:W1:Y:S01]  /*8700*/  LDTM.x16 R4, tmem[UR4+0x30] ;  /* 0x00003004000479ee */ /* 0x008e620008240000 */
[----:B------:R-:W-:Y:S01]  /*8710*/  NOP ;  /* 0x0000000000007918 */ /* 0x000fe20000000000 */
[----:B-1----:R1:W-:Y:S01]  /*8720*/  SYNCS.ARRIVE.TRANS64.RED.A1T0 RZ, [R71+URZ], RZ ;  /* 0x000000ff47ff79a7 */ /* 0x0023e200081004ff */
[C---:B------:R-:W-:Y:S01]  /*8730*/  FMUL R0, R24.reuse, R4 ;  /* 0x0000000418007220 */ /* 0x040fe20000400000 */
        /* <DEDUP_REMOVED lines=58> */
.L_x_148:
[----:B------:R-:W-:Y:S05]  /*8ae0*/  BSYNC.RECONVERGENT B0 ;  /* 0x0000000000007941 */ /* 0x000fea0003800200 */
.L_x_147:
[----:B------:R-:W-:Y:S01]  /*8af0*/  BAR.SYNC.DEFER_BLOCKING 0x1, 0x80 ;  /* 0x0042000000007b1d */ /* 0x000fe20000010000 */
[----:B------:R-:W-:Y:S01]  /*8b00*/  UISETP.NE.AND UP0, UPT, UR52, -0x4, UPT ;  /* 0xfffffffc3400788c */ /* 0x000fe2000bf05270 */
[----:B------:R-:W-:Y:S08]  /*8b10*/  IADD3 R22, PT, PT, R22, 0x1, RZ ;  /* 0x0000000116167810 */ /* 0x000ff00007ffe0ff */
[----:B------:R-:W-:Y:S05]  /*8b20*/  BRA.U !UP0, `(.L_x_149) ;  /* 0x0000000108287547 */ /* 0x000fea000b800000 */
[----:B------:R-:W-:Y:S01]  /*8b30*/  ISETP.NE.AND P0, PT, R70, RZ, PT ;  /* 0x000000ff4600720c */ /* 0x000fe20003f05270 */
[----:B------:R-:W-:Y:S01]  /*8b40*/  IMAD.U32 R2, RZ, RZ, UR46 ;  /* 0x0000002eff027e24 */ /* 0x000fe2000f8e00ff */
[----:B------:R-:W-:Y:S01]  /*8b50*/  UIADD3 UR4, UPT, UPT, UR46, 0x1, URZ ;  /* 0x000000012e047890 */ /* 0x000fe2000fffe0ff */
[----:B------:R-:W-:Y:S03]  /*8b60*/  IMAD.U32 R0, RZ, RZ, UR47 ;  /* 0x0000002fff007e24 */ /* 0x000fe6000f8e00ff */
[----:B------:R-:W-:Y:S04]  /*8b70*/  UISETP.NE.AND UP0, UPT, UR4, 0x4, UPT ;  /* 0x000000040400788c */ /* 0x000fe8000bf05270 */
[----:B------:R-:W-:Y:S03]  /*8b80*/  USEL UR46, UR4, URZ, UP0 ;  /* 0x000000ff042e7287 */ /* 0x000fe60008000000 */
[----:B------:R-:W-:Y:S05]  /*8b90*/  @P0 LEA R2, R2, UR43, 0x3 ;  /* 0x0000002b02020c11 */ /* 0x000fea000f8e18ff */
[----:B------:R-:W-:Y:S05]  /*8ba0*/  @P0 VIADD R2, R2, 0x80 ;  /* 0x0000008002020836 */ /* 0x000fea0000000000 */
[----:B------:R-:W-:Y:S04]  /*8bb0*/  @P0 PRMT R0, R0, 0x654, R2 ;  /* 0x0000065400000816 */ /* 0x000fe80000000002 */
[----:B------:R3:W-:Y:S03]  /*8bc0*/  @P0 SYNCS.ARRIVE.TRANS64.RED.A1T0 RZ, [R0+URZ], RZ ;  /* 0x000000ff00ff09a7 */ /* 0x0007e600081004ff */
.L_x_149:
[----:B------:R-:W-:Y:S01]  /*8bd0*/  R2UR UR4, R57 ;  /* 0x00000000390472ca */ /* 0x000fe200000e0000 */
[----:B------:R-:W-:Y:S01]  /*8be0*/  UISETP.NE.AND UP0, UPT, UR62, URZ, UPT ;  /* 0x000000ff3e00728c */ /* 0x000fe2000bf05270 */
[----:B------:R-:W-:Y:S01]  /*8bf0*/  ISETP.NE.AND P0, PT, R60, 0x2, PT ;  /* 0x000000023c00780c */ /* 0x000fe20003f05270 */
[----:B------:R-:W-:Y:S01]  /*8c00*/  UIADD3 UR20, UPT, UPT, UR37, UR63, URZ ;  /* 0x0000003f25147290 */ /* 0x000fe2000fffe0ff */
[----:B------:R-:W-:Y:S01]  /*8c10*/  ISETP.NE.AND P1, PT, R22, 0x4, PT ;  /* 0x000000041600780c */ /* 0x000fe20003f25270 */
[----:B------:R-:W-:Y:S01]  /*8c20*/  UIADD3 UR52, UPT, UPT, UR52, 0x4, URZ ;  /* 0x0000000434347890 */ /* 0x000fe2000fffe0ff */
[----:B------:R-:W-:Y:S01]  /*8c30*/  SEL R2, RZ, 0x1, P0 ;  /* 0x00000001ff027807 */ /* 0x000fe20000000000 */
[----:B------:R-:W-:Y:S01]  /*8c40*/  UMOV UR36, UR61 ;  /* 0x0000003d00247c82 */ /* 0x000fe20008000000 */
[----:B---3--:R-:W-:Y:S02]  /*8c50*/  SEL R0, RZ, 0x1, P1 ;  /* 0x00000001ff007807 */ /* 0x008fe40000800000 */
[----:B------:R-:W-:Y:S02]  /*8c60*/  LOP3.LUT R62, R62, R2, RZ, 0x3c, !PT ;  /* 0x000000023e3e7212 */ /* 0x000fe400078e3cff */
[----:B------:R-:W-:Y:S01]  /*8c70*/  LOP3.LUT R63, R63, R0, RZ, 0x3c, !PT ;  /* 0x000000003f3f7212 */ /* 0x000fe200078e3cff */
[----:B------:R-:W-:Y:S01]  /*8c80*/  UIADD3 UR24, UPT, UPT, UR38, UR4, URZ ;  /* 0x0000000426187290 */ /* 0x000fe2000fffe0ff */
[----:B------:R-:W-:Y:S02]  /*8c90*/  SEL R60, R60, RZ, P0 ;  /* 0x000000ff3c3c7207 */ /* 0x000fe40000000000 */
[----:B------:R-:W-:Y:S01]  /*8ca0*/  SEL R22, R22, RZ, P1 ;  /* 0x000000ff16167207 */ /* 0x000fe20000800000 */
[----:B------:R-:W-:Y:S08]  /*8cb0*/  BRA.U UP0, `(.L_x_150) ;  /* 0xffffffd100ac7547 */ /* 0x000ff0000b83ffff */
[----:B------:R-:W3:Y:S01]  /*8cc0*/  LDCU.64 UR4, c[0x0][0x888] ;  /* 0x00011100ff0477ac */ /* 0x000ee20008000a00 */
[----:B------:R-:W4:Y:S01]  /*8cd0*/  LDCU.64 UR6, c[0x0][0x890] ;  /* 0x00011200ff0677ac */ /* 0x000f220008000a00 */
[----:B---3--:R-:W-:Y:S02]  /*8ce0*/  ISETP.NE.U32.AND P2, PT, RZ, UR4, PT ;  /* 0x00000004ff007c0c */ /* 0x008fe4000bf45070 */
[----:B----4-:R-:W-:Y:S02]  /*8cf0*/  ISETP.NE.U32.AND P1, PT, RZ, UR6, PT ;  /* 0x00000006ff007c0c */ /* 0x010fe4000bf25070 */
[----:B------:R-:W-:Y:S02]  /*8d00*/  ISETP.NE.AND.EX P2, PT, RZ, UR5, PT, P2 ;  /* 0x00000005ff007c0c */ /* 0x000fe4000bf45320 */
[----:B------:R-:W-:-:S13]  /*8d10*/  ISETP.NE.AND.EX P0, PT, RZ, UR7, PT, P1 ;  /* 0x00000007ff007c0c */ /* 0x000fda000bf05310 */
[----:B------:R-:W-:Y:S05]  /*8d20*/  @P2 BRA P0, `(.L_x_151) ;  /* 0x00000000003c2947 */ /* 0x000fea0000000000 */
[----:B------:R-:W-:-:S13]  /*8d30*/  ISETP.NE.AND.EX P1, PT, RZ, UR7, PT, P1 ;  /* 0x00000007ff007c0c */ /* 0x000fda000bf25310 */
[----:B------:R-:W-:Y:S05]  /*8d40*/  @P1 BRA `(.L_x_152) ;  /* 0x00000000000c1947 */ /* 0x000fea0003800000 */
[----:B------:R-:W-:-:S13]  /*8d50*/  FSETP.NEU.AND P0, PT, R27, RZ, PT ;  /* 0x000000ff1b00720b */ /* 0x000fda0003f0d000 */
[----:B------:R-:W-:Y:S05]  /*8d60*/  @!P0 EXIT ;  /* 0x000000000000894d */ /* 0x000fea0003800000 */
[----:B------:R-:W-:Y:S05]  /*8d70*/  BRA `(.L_x_151) ;  /* 0x0000000000287947 */ /* 0x000fea0003800000 */
.L_x_152:
[----:B------:R-:W-:Y:S01]  /*8d80*/  ISETP.NE.AND P0, PT, R59, RZ, PT ;  /* 0x000000ff3b00720c */ /* 0x000fe20003f05270 */
[----:B------:R-:W-:-:S12]  /*8d90*/  BSSY.RECONVERGENT B0, `(.L_x_151) ;  /* 0x0000008000007945 */ /* 0x000fd80003800200 */
[----:B------:R-:W-:Y:S05]  /*8da0*/  @P0 BRA `(.L_x_153) ;  /* 0x0000000000100947 */ /* 0x000fea0003800000 */
[----:B------:R-:W-:-:S04]  /*8db0*/  ISETP.NE.U32.AND P0, PT, RZ, UR4, PT ;  /* 0x00000004ff007c0c */ /* 0x000fc8000bf05070 */
[----:B------:R-:W-:-:S13]  /*8dc0*/  ISETP.NE.AND.EX P0, PT, RZ, UR5, PT, P0 ;  /* 0x00000005ff007c0c */ /* 0x000fda000bf05300 */
[----:B------:R-:W-:Y:S05]  /*8dd0*/  @!P0 EXIT ;  /* 0x000000000000894d */ /* 0x000fea0003800000 */
[----:B------:R-:W-:Y:S05]  /*8de0*/  BRA `(.L_x_154) ;  /* 0x0000000000087947 */ /* 0x000fea0003800000 */
.L_x_153:
[----:B------:R-:W-:-:S13]  /*8df0*/  FSETP.NEU.AND P0, PT, R27, RZ, PT ;  /* 0x000000ff1b00720b */ /* 0x000fda0003f0d000 */
[----:B------:R-:W-:Y:S05]  /*8e00*/  @!P0 EXIT ;  /* 0x000000000000894d */ /* 0x000fea0003800000 */
.L_x_154:
[----:B------:R-:W-:Y:S05]  /*8e10*/  BSYNC.RECONVERGENT B0 ;  /* 0x0000000000007941 */ /* 0x000fea0003800200 */
.L_x_151:
[----:B------:R-:W-:Y:S01]  /*8e20*/  ULEA UR6, UR46, UR43, 0x3 ;  /* 0x0000002b2e067291 */ /* 0x000fe2000f8e18ff */
[----:B------:R-:W-:-:S04]  /*8e30*/  DEPBAR.LE SB0, 0x0 ;  /* 0x000080000000791a */ /* 0x000fc80000000000 */
[----:B------:R-:W-:-:S04]  /*8e40*/  UIADD3 UR6, UPT, UPT, UR6, 0x80, URZ ;  /* 0x0000008006067890 */ /* 0x000fc8000fffe0ff */
[----:B------:R-:W-:-:S09]  /*8e50*/  UPRMT UR6, UR47, 0x654, UR6 ;  /* 0x000006542f067896 */ /* 0x000fd20008000006 */
[----:B------:R-:W-:Y:S01]  /*8e60*/  SYNCS.ARRIVE.TRANS64.RED.A1T0 RZ, [UR6], RZ ;  /* 0x000000ffffff79a7 */ /* 0x000fe20008100406 */
[----:B------:R-:W-:Y:S05]  /*8e70*/  EXIT ;  /* 0x000000000000794d */ /* 0x000fea0003800000 */
.L_x_24:
[----:B--2---:R2:W3:Y:S02]  /*8e80*/  SYNCS.PHASECHK.TRANS64.TRYWAIT P0, [R0+URZ+0x120], R2 ;  /* 0x00012002000075a7 */ /* 0x0044e400080011ff */
[----:B---3--:R-:W-:Y:S05]  /*8e90*/  @!P0 NANOSLEEP.SYNCS 0x989680 ;  /* 0x009896800000895d */ /* 0x008fea0003900000 */
[----:B------:R-:W3:Y:S02]  /*8ea0*/  @!P0 SYNCS.PHASECHK.TRANS64 P0, [R0+URZ+0x120], R2 ;  /* 0x00012002000085a7 */ /* 0x000ee400080010ff */
[----:B---3--:R-:W-:Y:S05]  /*8eb0*/  @!P0 BRA `(.L_x_24) ;  /* 0xfffffffc00f08947 */ /* 0x008fea000383ffff */
[----:B------:R-:W-:Y:S05]  /*8ec0*/  BRA `(.L_x_155) ;  /* 0xffffff8800fc7947 */ /* 0x000fea000383ffff */
.L_x_27:
[----:B-1----:R-:W-:-:S07]  /*8ed0*/  MOV R0, UR5 ;  /* 0x0000000500007c02 */ /* 0x002fce0008000f00 */
.L_x_156:
[----:B-1----:R1:W2:Y:S02]  /*8ee0*/  SYNCS.PHASECHK.TRANS64.TRYWAIT P0, [R0+URZ+0x30], R3 ;  /* 0x00003003000075a7 */ /* 0x0022a400080011ff */
[----:B--2---:R-:W-:Y:S05]  /*8ef0*/  @!P0 NANOSLEEP.SYNCS 0x989680 ;  /* 0x009896800000895d */ /* 0x004fea0003900000 */
[----:B------:R-:W2:Y:S02]  /*8f00*/  @!P0 SYNCS.PHASECHK.TRANS64 P0, [R0+URZ+0x30], R3 ;  /* 0x00003003000085a7 */ /* 0x000ea400080010ff */
[----:B--2---:R-:W-:Y:S05]  /*8f10*/  @!P0 BRA `(.L_x_156) ;  /* 0xfffffffc00f08947 */ /* 0x004fea000383ffff */
[----:B------:R-:W-:Y:S05]  /*8f20*/  BRA `(.L_x_26) ;  /* 0xffffff8c00547947 */ /* 0x000fea000383ffff */
.L_x_36:
[----:B-1----:R-:W-:-:S07]  /*8f30*/  MOV R0, UR6 ;  /* 0x0000000600007c02 */ /* 0x002fce0008000f00 */
.L_x_157:
[----:B-1----:R1:W2:Y:S02]  /*8f40*/  SYNCS.PHASECHK.TRANS64.TRYWAIT P0, [R0+URZ+0x30], R3 ;  /* 0x00003003000075a7 */ /* 0x0022a400080011ff */
[----:B--2---:R-:W-:Y:S05]  /*8f50*/  @!P0 NANOSLEEP.SYNCS 0x989680 ;  /* 0x009896800000895d */ /* 0x004fea0003900000 */
[----:B------:R-:W2:Y:S02]  /*8f60*/  @!P0 SYNCS.PHASECHK.TRANS64 P0, [R0+URZ+0x30], R3 ;  /* 0x00003003000085a7 */ /* 0x000ea400080010ff */
[----:B--2---:R-:W-:Y:S05]  /*8f70*/  @!P0 BRA `(.L_x_157) ;  /* 0xfffffffc00f08947 */ /* 0x004fea000383ffff */
[----:B------:R-:W-:Y:S05]  /*8f80*/  BRA `(.L_x_35) ;  /* 0xffffff9000607947 */ /* 0x000fea000383ffff */
.L_x_43:
[----:B-1----:R1:W4:Y:S02]  /*8f90*/  SYNCS.PHASECHK.TRANS64.TRYWAIT P0, [R3+URZ+0xb0], R0 ;  /* 0x0000b000030075a7 */ /* 0x00232400080011ff */
[----:B----4-:R-:W-:Y:S05]  /*8fa0*/  @!P0 NANOSLEEP.SYNCS 0x989680 ;  /* 0x009896800000895d */ /* 0x010fea0003900000 */
[----:B------:R-:W4:Y:S02]  /*8fb0*/  @!P0 SYNCS.PHASECHK.TRANS64 P0, [R3+URZ+0xb0], R0 ;  /* 0x0000b000030085a7 */ /* 0x000f2400080010ff */
[----:B----4-:R-:W-:Y:S05]  /*8fc0*/  @!P0 BRA `(.L_x_43) ;  /* 0xfffffffc00f08947 */ /* 0x010fea000383ffff */
[----:B------:R-:W-:Y:S05]  /*8fd0*/  BRA `(.L_x_158) ;  /* 0xffffff94004c7947 */ /* 0x000fea000383ffff */
.L_x_47:
[----:B------:R-:W-:-:S07]  /*8fe0*/  MOV R0, UR4 ;  /* 0x0000000400007c02 */ /* 0x000fce0008000f00 */
.L_x_159:
[----:B-1----:R1:W2:Y:S02]  /*8ff0*/  SYNCS.PHASECHK.TRANS64.TRYWAIT P0, [R0+URZ], R2 ;  /* 0x00000002000075a7 */ /* 0x0022a400080011ff */
[----:B--2---:R-:W-:Y:S05]  /*9000*/  @!P0 NANOSLEEP.SYNCS 0x989680 ;  /* 0x009896800000895d */ /* 0x004fea0003900000 */
[----:B------:R-:W2:Y:S02]  /*9010*/  @!P0 SYNCS.PHASECHK.TRANS64 P0, [R0+URZ], R2 ;  /* 0x00000002000085a7 */ /* 0x000ea400080010ff */
[----:B--2---:R-:W-:Y:S05]  /*9020*/  @!P0 BRA `(.L_x_159) ;  /* 0xfffffffc00f08947 */ /* 0x004fea000383ffff */
[----:B------:R-:W-:Y:S05]  /*9030*/  BRA `(.L_x_160) ;  /* 0xffffff9800f47947 */ /* 0x000fea000383ffff */
.L_x_48:
[----:B------:R-:W-:-:S07]  /*9040*/  MOV R0, UR5 ;  /* 0x0000000500007c02 */ /* 0x000fce0008000f00 */
.L_x_161:
[----:B-1----:R1:W2:Y:S02]  /*9050*/  SYNCS.PHASECHK.TRANS64.TRYWAIT P0, [R0+URZ], R3 ;  /* 0x00000003000075a7 */ /* 0x0022a400080011ff */
[----:B--2---:R-:W-:Y:S05]  /*9060*/  @!P0 NANOSLEEP.SYNCS 0x989680 ;  /* 0x009896800000895d */ /* 0x004fea0003900000 */
[----:B------:R-:W2:Y:S02]  /*9070*/  @!P0 SYNCS.PHASECHK.TRANS64 P0, [R0+URZ], R3 ;  /* 0x00000003000085a7 */ /* 0x000ea400080010ff */
[----:B--2---:R-:W-:Y:S05]  /*9080*/  @!P0 BRA `(.L_x_161) ;  /* 0xfffffffc00f08947 */ /* 0x004fea000383ffff */
[----:B------:R-:W-:Y:S05]  /*9090*/  BRA `(.L_x_162) ;  /* 0xffffff9c00007947 */ /* 0x000fea000383ffff */
.L_x_49:
[----:B------:R-:W-:-:S07]  /*90a0*/  MOV R0, UR5 ;  /* 0x0000000500007c02 */ /* 0x000fce0008000f00 */
.L_x_163:
[----:B-1----:R1:W2:Y:S02]  /*90b0*/  SYNCS.PHASECHK.TRANS64.TRYWAIT P0, [R0+URZ], R3 ;  /* 0x00000003000075a7 */ /* 0x0022a400080011ff */
[----:B--2---:R-:W-:Y:S05]  /*90c0*/  @!P0 NANOSLEEP.SYNCS 0x989680 ;  /* 0x009896800000895d */ /* 0x004fea0003900000 */
[----:B------:R-:W2:Y:S02]  /*90d0*/  @!P0 SYNCS.PHASECHK.TRANS64 P0, [R0+URZ], R3 ;  /* 0x00000003000085a7 */ /* 0x000ea400080010ff */
[----:B--2---:R-:W-:Y:S05]  /*90e0*/  @!P0 BRA `(.L_x_163) ;  /* 0xfffffffc00f08947 */ /* 0x004fea000383ffff */
[----:B------:R-:W-:Y:S05]  /*90f0*/  BRA `(.L_x_164) ;  /* 0xffffff9c000c7947 */ /* 0x000fea000383ffff */
.L_x_50:
[----:B------:R-:W-:-:S07]  /*9100*/  MOV R0, UR5 ;  /* 0x0000000500007c02 */ /* 0x000fce0008000f00 */
.L_x_165:
[----:B-1----:R1:W2:Y:S02]  /*9110*/  SYNCS.PHASECHK.TRANS64.TRYWAIT P0, [R0+URZ], R3 ;  /* 0x00000003000075a7 */ /* 0x0022a400080011ff */
[----:B--2---:R-:W-:Y:S05]  /*9120*/  @!P0 NANOSLEEP.SYNCS 0x989680 ;  /* 0x009896800000895d */ /* 0x004fea0003900000 */
[----:B------:R-:W2:Y:S02]  /*9130*/  @!P0 SYNCS.PHASECHK.TRANS64 P0, [R0+URZ], R3 ;  /* 0x00000003000085a7 */ /* 0x000ea400080010ff */
[----:B--2---:R-:W-:Y:S05]  /*9140*/  @!P0 BRA `(.L_x_165) ;  /* 0xfffffffc00f08947 */ /* 0x004fea000383ffff */
[----:B------:R-:W-:Y:S05]  /*9150*/  BRA `(.L_x_166) ;  /* 0xffffff9c00187947 */ /* 0x000fea000383ffff */
.L_x_51:
[----:B------:R-:W-:-:S07]  /*9160*/  MOV R0, UR5 ;  /* 0x0000000500007c02 */ /* 0x000fce0008000f00 */
.L_x_167:
[----:B-1----:R1:W2:Y:S02]  /*9170*/  SYNCS.PHASECHK.TRANS64.TRYWAIT P0, [R0+URZ], R3 ;  /* 0x00000003000075a7 */ /* 0x0022a400080011ff */
[----:B--2---:R-:W-:Y:S05]  /*9180*/  @!P0 NANOSLEEP.SYNCS 0x989680 ;  /* 0x009896800000895d */ /* 0x004fea0003900000 */
[----:B------:R-:W2:Y:S02]  /*9190*/  @!P0 SYNCS.PHASECHK.TRANS64 P0, [R0+URZ], R3 ;  /* 0x00000003000085a7 */ /* 0x000ea400080010ff */
[----:B--2---:R-:W-:Y:S05]  /*91a0*/  @!P0 BRA `(.L_x_167) ;  /* 0xfffffffc00f08947 */ /* 0x004fea000383ffff */
[----:B------:R-:W-:Y:S05]  /*91b0*/  BRA `(.L_x_168) ;  /* 0xffffff9c00247947 */ /* 0x000fea000383ffff */
.L_x_54:
[----:B--2---:R2:W3:Y:S02]  /*91c0*/  SYNCS.PHASECHK.TRANS64.TRYWAIT P0, [R2+URZ+0x110], R4 ;  /* 0x00011004020075a7 */ /* 0x0044e400080011ff */
[----:B---3--:R-:W-:Y:S05]  /*91d0*/  @!P0 NANOSLEEP.SYNCS 0x989680 ;  /* 0x009896800000895d */ /* 0x008fea0003900000 */
[----:B------:R-:W3:Y:S02]  /*91e0*/  @!P0 SYNCS.PHASECHK.TRANS64 P0, [R2+URZ+0x110], R4 ;  /* 0x00011004020085a7 */ /* 0x000ee400080010ff */
[----:B---3--:R-:W-:Y:S05]  /*91f0*/  @!P0 BRA `(.L_x_54) ;  /* 0xfffffffc00f08947 */ /* 0x008fea000383ffff */
[----:B------:R-:W-:Y:S05]  /*9200*/  BRA `(.L_x_169) ;  /* 0xffffff9c00807947 */ /* 0x000fea000383ffff */
.L_x_55:
[----:B------:R-:W-:-:S07]  /*9210*/  MOV R2, UR4 ;  /* 0x0000000400027c02 */ /* 0x000fce0008000f00 */
.L_x_170:
[----:B--2---:R2:W3:Y:S02]  /*9220*/  SYNCS.PHASECHK.TRANS64.TRYWAIT P0, [R2+URZ+0xc0], R5 ;  /* 0x0000c005020075a7 */ /* 0x0044e400080011ff */
[----:B---3--:R-:W-:Y:S05]  /*9230*/  @!P0 NANOSLEEP.SYNCS 0x989680 ;  /* 0x009896800000895d */ /* 0x008fea0003900000 */
[----:B------:R-:W3:Y:S02]  /*9240*/  @!P0 SYNCS.PHASECHK.TRANS64 P0, [R2+URZ+0xc0], R5 ;  /* 0x0000c005020085a7 */ /* 0x000ee400080010ff */
[----:B---3--:R-:W-:Y:S05]  /*9250*/  @!P0 BRA `(.L_x_170) ;  /* 0xfffffffc00f08947 */ /* 0x008fea000383ffff */
[----:B------:R-:W-:Y:S05]  /*9260*/  BRA `(.L_x_171) ;  /* 0xffffff9c00907947 */ /* 0x000fea000383ffff */
.L_x_56:
[----:B--2---:R2:W3:Y:S02]  /*9270*/  SYNCS.PHASECHK.TRANS64.TRYWAIT P1, [R2+URZ+0xb0], R4 ;  /* 0x0000b004020075a7 */ /* 0x0044e400080211ff */
[----:B---3--:R-:W-:Y:S05]  /*9280*/  @!P1 NANOSLEEP.SYNCS 0x989680 ;  /* 0x009896800000995d */ /* 0x008fea0003900000 */
[----:B------:R-:W3:Y:S02]  /*9290*/  @!P1 SYNCS.PHASECHK.TRANS64 P1, [R2+URZ+0xb0], R4 ;  /* 0x0000b004020095a7 */ /* 0x000ee400080210ff */
[----:B---3--:R-:W-:Y:S05]  /*92a0*/  @!P1 BRA `(.L_x_56) ;  /* 0xfffffffc00f09947 */ /* 0x008fea000383ffff */
[----:B------:R-:W-:Y:S05]  /*92b0*/  BRA `(.L_x_172) ;  /* 0xffffff9c00c07947 */ /* 0x000fea000383ffff */
.L_x_59:
[----:B------:R-:W-:-:S07]  /*92c0*/  MOV R0, UR4 ;  /* 0x0000000400007c02 */ /* 0x000fce0008000f00 */
.L_x_173:
[----:B--2---:R2:W3:Y:S02]  /*92d0*/  SYNCS.PHASECHK.TRANS64.TRYWAIT P0, [R0+URZ+0xc0], R2 ;  /* 0x0000c002000075a7 */ /* 0x0044e400080011ff */
[----:B---3--:R-:W-:Y:S05]  /*92e0*/  @!P0 NANOSLEEP.SYNCS 0x989680 ;  /* 0x009896800000895d */ /* 0x008fea0003900000 */
[----:B------:R-:W3:Y:S02]  /*92f0*/  @!P0 SYNCS.PHASECHK.TRANS64 P0, [R0+URZ+0xc0], R2 ;  /* 0x0000c002000085a7 */ /* 0x000ee400080010ff */
[----:B---3--:R-:W-:Y:S05]  /*9300*/  @!P0 BRA `(.L_x_173) ;  /* 0xfffffffc00f08947 */ /* 0x008fea000383ffff */
[----:B------:R-:W-:Y:S05]  /*9310*/  BRA `(.L_x_58) ;  /* 0xffffffa000147947 */ /* 0x000fea000383ffff */
.L_x_68:
[----:B--2---:R-:W-:-:S04]  /*9320*/  MOV R5, UR5 ;  /* 0x0000000500057c02 */ /* 0x004fc80008000f00 */
[----:B------:R2:W3:Y:S03]  /*9330*/  SYNCS.PHASECHK.TRANS64.TRYWAIT P0, [R5+URZ+0x8], R6 ;  /* 0x00000806050075a7 */ /* 0x0004e600080011ff */
[----:B---3--:R-:W-:Y:S05]  /*9340*/  @!P0 NANOSLEEP.SYNCS 0x989680 ;  /* 0x009896800000895d */ /* 0x008fea0003900000 */
[----:B------:R-:W3:Y:S02]  /*9350*/  @!P0 SYNCS.PHASECHK.TRANS64 P0, [R5+URZ+0x8], R6 ;  /* 0x00000806050085a7 */ /* 0x000ee400080010ff */
[----:B---3--:R-:W-:Y:S05]  /*9360*/  @!P0 BRA `(.L_x_68) ;  /* 0xfffffffc00ec8947 */ /* 0x008fea000383ffff */
[----:B------:R-:W-:Y:S05]  /*9370*/  BRA `(.L_x_67) ;  /* 0xffffffa000c87947 */ /* 0x000fea000383ffff */
.L_x_70:
[----:B------:R-:W-:Y:S01]  /*9380*/  BSSY B0, `(.L_x_174) ;  /* 0x0000006000007945 */ /* 0x000fe20003800000 */
[----:B------:R-:W-:-:S07]  /*9390*/  MOV R15, 0xffffffff ;  /* 0xffffffff000f7802 */ /* 0x000fce0000000f00 */
[----:B-12--5:R-:W-:Y:S05]  /*93a0*/  WARPSYNC.COLLECTIVE R15, `(.L_x_175) ;  /* 0x000000000f0c7348 */ /* 0x026fea0003c00000 */
[----:B------:R-:W-:Y:S02]  /*93b0*/  ELECT P6, UR79, PT ;  /* 0x00000000004f782f */ /* 0x000fe400038c0000 */
[----:B------:R-:W-:Y:S01]  /*93c0*/  MOV R14, UR79 ;  /* 0x0000004f000e7c02 */ /* 0x000fe20008000f00 */
[----:B-12--5:R-:W-:Y:S10]  /*93d0*/  ENDCOLLECTIVE ;  /* 0x000000000000791b */ /* 0x026ff40003800000 */
.L_x_175:
[----:B------:R-:W-:Y:S05]  /*93e0*/  BSYNC B0 ;  /* 0x0000000000007941 */ /* 0x000fea0003800000 */
.L_x_174:
[----:B------:R-:W-:Y:S01]  /*93f0*/  PLOP3.LUT P0, PT, P6, PT, PT, 0x80, 0x8 ;  /* 0x000000000008781c */ /* 0x000fe2000370f070 */
[----:B------:R-:W-:-:S12]  /*9400*/  BRA `(.L_x_176) ;  /* 0xffffffa000f47947 */ /* 0x000fd8000383ffff */
.L_x_72:
[----:B--2---:R-:W-:-:S04]  /*9410*/  MOV R0, UR5 ;  /* 0x0000000500007c02 */ /* 0x004fc80008000f00 */
[----:B------:R2:W3:Y:S03]  /*9420*/  SYNCS.PHASECHK.TRANS64.TRYWAIT P0, [R0+URZ+0x8], R4 ;  /* 0x00000804000075a7 */ /* 0x0004e600080011ff */
[----:B---3--:R-:W-:Y:S05]  /*9430*/  @!P0 NANOSLEEP.SYNCS 0x989680 ;  /* 0x009896800000895d */ /* 0x008fea0003900000 */
[----:B------:R-:W3:Y:S02]  /*9440*/  @!P0 SYNCS.PHASECHK.TRANS64 P0, [R0+URZ+0x8], R4 ;  /* 0x00000804000085a7 */ /* 0x000ee400080010ff */
[----:B---3--:R-:W-:Y:S05]  /*9450*/  @!P0 BRA `(.L_x_72) ;  /* 0xfffffffc00ec8947 */ /* 0x008fea000383ffff */
[----:B------:R-:W-:Y:S05]  /*9460*/  BRA `(.L_x_71) ;  /* 0xffffffa000f87947 */ /* 0x000fea000383ffff */
.L_x_73:
[----:B-1----:R1:W2:Y:S02]  /*9470*/  SYNCS.PHASECHK.TRANS64.TRYWAIT P0, [R0+URZ+0xb0], R4 ;  /* 0x0000b004000075a7 */ /* 0x0022a400080011ff */
[----:B--2---:R-:W-:Y:S05]  /*9480*/  @!P0 NANOSLEEP.SYNCS 0x989680 ;  /* 0x009896800000895d */ /* 0x004fea0003900000 */
[----:B------:R-:W2:Y:S02]  /*9490*/  @!P0 SYNCS.PHASECHK.TRANS64 P0, [R0+URZ+0xb0], R4 ;  /* 0x0000b004000085a7 */ /* 0x000ea400080010ff */
[----:B--2---:R-:W-:Y:S05]  /*94a0*/  @!P0 BRA `(.L_x_73) ;  /* 0xfffffffc00f08947 */ /* 0x004fea000383ffff */
[----:B------:R-:W-:Y:S05]  /*94b0*/  BRA `(.L_x_177) ;  /* 0xffffffa800047947 */ /* 0x000fea000383ffff */
.L_x_75:
[----:B------:R-:W-:-:S07]  /*94c0*/  MOV R0, UR46 ;  /* 0x0000002e00007c02 */ /* 0x000fce0008000f00 */
.L_x_178:
[----:B-1----:R1:W2:Y:S02]  /*94d0*/  SYNCS.PHASECHK.TRANS64.TRYWAIT P0, [R0+URZ+0xf0], R4 ;  /* 0x0000f004000075a7 */ /* 0x0022a400080011ff */
[----:B--2---:R-:W-:Y:S05]  /*94e0*/  @!P0 NANOSLEEP.SYNCS 0x989680 ;  /* 0x009896800000895d */ /* 0x004fea0003900000 */
[----:B------:R-:W2:Y:S02]  /*94f0*/  @!P0 SYNCS.PHASECHK.TRANS64 P0, [R0+URZ+0xf0], R4 ;  /* 0x0000f004000085a7 */ /* 0x000ea400080010ff */
[----:B--2---:R-:W-:Y:S05]  /*9500*/  @!P0 BRA `(.L_x_178) ;  /* 0xfffffffc00f08947 */ /* 0x004fea000383ffff */
[----:B------:R-:W-:Y:S05]  /*9510*/  BRA `(.L_x_179) ;  /* 0xffffffa800507947 */ /* 0x000fea000383ffff */
.L_x_78:
[----:B------:R-:W-:Y:S07]  /*9520*/  MOV R0, UR7 ;  /* 0x0000000700007c02 */ /* 0x000fee0008000f00 */
.L_x_180:
[----:B-1----:R1:W2:Y:S02]  /*9530*/  SYNCS.PHASECHK.TRANS64.TRYWAIT P0, [R0+URZ], R4 ;  /* 0x00000004000075a7 */ /* 0x0022a400080011ff */
[----:B--2---:R-:W-:Y:S05]  /*9540*/  @!P0 NANOSLEEP.SYNCS 0x989680 ;  /* 0x009896800000895d */ /* 0x004fea0003900000 */
[----:B------:R-:W2:Y:S02]  /*9550*/  @!P0 SYNCS.PHASECHK.TRANS64 P0, [R0+URZ], R4 ;  /* 0x00000004000085a7 */ /* 0x000ea400080010ff */
[----:B--2---:R-:W-:Y:S05]  /*9560*/  @!P0 BRA `(.L_x_180) ;  /* 0xfffffffc00f08947 */ /* 0x004fea000383ffff */
[----:B------:R-:W-:Y:S05]  /*9570*/  BRA `(.L_x_77) ;  /* 0xffffffa800647947 */ /* 0x000fea000383ffff */
.L_x_82:
[----:B-1----:R-:W-:-:S07]  /*9580*/  MOV R0, UR4 ;  /* 0x0000000400007c02 */ /* 0x002fce0008000f00 */
.L_x_181:
[----:B-1----:R1:W2:Y:S02]  /*9590*/  SYNCS.PHASECHK.TRANS64.TRYWAIT P0, [R0+URZ], R2 ;  /* 0x00000002000075a7 */ /* 0x0022a400080011ff */
[----:B--2---:R-:W-:Y:S05]  /*95a0*/  @!P0 NANOSLEEP.SYNCS 0x989680 ;  /* 0x009896800000895d */ /* 0x004fea0003900000 */
[----:B------:R-:W2:Y:S02]  /*95b0*/  @!P0 SYNCS.PHASECHK.TRANS64 P0, [R0+URZ], R2 ;  /* 0x00000002000085a7 */ /* 0x000ea400080010ff */
[----:B--2---:R-:W-:Y:S05]  /*95c0*/  @!P0 BRA `(.L_x_181) ;  /* 0xfffffffc00f08947 */ /* 0x004fea000383ffff */
[----:B------:R-:W-:Y:S05]  /*95d0*/  BRA `(.L_x_182) ;  /* 0xffffffac00a87947 */ /* 0x000fea000383ffff */
.L_x_83:
[----:B------:R-:W-:-:S07]  /*95e0*/  MOV R0, UR5 ;  /* 0x0000000500007c02 */ /* 0x000fce0008000f00 */
.L_x_183:
[----:B-1----:R1:W2:Y:S02]  /*95f0*/  SYNCS.PHASECHK.TRANS64.TRYWAIT P0, [R0+URZ], R3 ;  /* 0x00000003000075a7 */ /* 0x0022a400080011ff */
[----:B--2---:R-:W-:Y:S05]  /*9600*/  @!P0 NANOSLEEP.SYNCS 0x989680 ;  /* 0x009896800000895d */ /* 0x004fea0003900000 */
[----:B------:R-:W2:Y:S02]  /*9610*/  @!P0 SYNCS.PHASECHK.TRANS64 P0, [R0+URZ], R3 ;  /* 0x00000003000085a7 */ /* 0x000ea400080010ff */
[----:B--2---:R-:W-:Y:S05]  /*9620*/  @!P0 BRA `(.L_x_183) ;  /* 0xfffffffc00f08947 */ /* 0x004fea000383ffff */
[----:B------:R-:W-:Y:S05]  /*9630*/  BRA `(.L_x_184) ;  /* 0xffffffac00b47947 */ /* 0x000fea000383ffff */
.L_x_84:
[----:B------:R-:W-:-:S07]  /*9640*/  MOV R0, UR5 ;  /* 0x0000000500007c02 */ /* 0x000fce0008000f00 */
.L_x_185:
[----:B-1----:R1:W2:Y:S02]  /*9650*/  SYNCS.PHASECHK.TRANS64.TRYWAIT P0, [R0+URZ], R3 ;  /* 0x00000003000075a7 */ /* 0x0022a400080011ff */
[----:B--2---:R-:W-:Y:S05]  /*9660*/  @!P0 NANOSLEEP.SYNCS 0x989680 ;  /* 0x009896800000895d */ /* 0x004fea0003900000 */
[----:B------:R-:W2:Y:S02]  /*9670*/  @!P0 SYNCS.PHASECHK.TRANS64 P0, [R0+URZ], R3 ;  /* 0x00000003000085a7 */ /* 0x000ea400080010ff */
[----:B--2---:R-:W-:Y:S05]  /*9680*/  @!P0 BRA `(.L_x_185) ;  /* 0xfffffffc00f08947 */ /* 0x004fea000383ffff */
[----:B------:R-:W-:Y:S05]  /*9690*/  BRA `(.L_x_186) ;  /* 0xffffffac00c07947 */ /* 0x000fea000383ffff */
.L_x_87:
[----:B------:R-:W-:-:S07]  /*96a0*/  MOV R0, UR41 ;  /* 0x0000002900007c02 */ /* 0x000fce0008000f00 */
.L_x_187:
[----:B-1----:R1:W2:Y:S02]  /*96b0*/  SYNCS.PHASECHK.TRANS64.TRYWAIT P1, [R0+URZ+0x130], R2 ;  /* 0x00013002000075a7 */ /* 0x0022a400080211ff */
[----:B--2---:R-:W-:Y:S05]  /*96c0*/  @!P1 NANOSLEEP.SYNCS 0x989680 ;  /* 0x009896800000995d */ /* 0x004fea0003900000 */
[----:B------:R-:W2:Y:S02]  /*96d0*/  @!P1 SYNCS.PHASECHK.TRANS64 P1, [R0+URZ+0x130], R2 ;  /* 0x00013002000095a7 */ /* 0x000ea400080210ff */
[----:B--2---:R-:W-:Y:S05]  /*96e0*/  @!P1 BRA `(.L_x_187) ;  /* 0xfffffffc00f09947 */ /* 0x004fea000383ffff */
[----:B------:R-:W-:Y:S05]  /*96f0*/  BRA `(.L_x_188) ;  /* 0xffffffb0000c7947 */ /* 0x000fea000383ffff */
.L_x_92:
[----:B---3--:R3:W4:Y:S02]  /*9700*/  SYNCS.PHASECHK.TRANS64.TRYWAIT P0, [R12+URZ+0xb0], R0 ;  /* 0x0000b0000c0075a7 */ /* 0x00872400080011ff */
[----:B----4-:R-:W-:Y:S05]  /*9710*/  @!P0 NANOSLEEP.SYNCS 0x989680 ;  /* 0x009896800000895d */ /* 0x010fea0003900000 */
[----:B------:R-:W4:Y:S02]  /*9720*/  @!P0 SYNCS.PHASECHK.TRANS64 P0, [R12+URZ+0xb0], R0 ;  /* 0x0000b0000c0085a7 */ /* 0x000f2400080010ff */
[----:B----4-:R-:W-:Y:S05]  /*9730*/  @!P0 BRA `(.L_x_92) ;  /* 0xfffffffc00f08947 */ /* 0x010fea000383ffff */
[----:B------:R-:W-:Y:S05]  /*9740*/  BRA `(.L_x_189) ;  /* 0xffffffb400347947 */ /* 0x000fea000383ffff */
.L_x_95:
[----:B-1----:R-:W-:Y:S07]  /*9750*/  MOV R0, UR21 ;  /* 0x0000001500007c02 */ /* 0x002fee0008000f00 */
.L_x_190:
[----:B-1----:R1:W3:Y:S02]  /*9760*/  SYNCS.PHASECHK.TRANS64.TRYWAIT P2, [R0+URZ+0xa8], R6 ;  /* 0x0000a806000075a7 */ /* 0x0022e400080411ff */
[----:B---3--:R-:W-:Y:S05]  /*9770*/  @!P2 NANOSLEEP.SYNCS 0x989680 ;  /* 0x009896800000a95d */ /* 0x008fea0003900000 */
[----:B------:R-:W3:Y:S02]  /*9780*/  @!P2 SYNCS.PHASECHK.TRANS64 P2, [R0+URZ+0xa8], R6 ;  /* 0x0000a8060000a5a7 */ /* 0x000ee400080410ff */
[----:B---3--:R-:W-:Y:S05]  /*9790*/  @!P2 BRA `(.L_x_190) ;  /* 0xfffffffc00f0a947 */ /* 0x008fea000383ffff */
[----:B------:R-:W-:Y:S05]  /*97a0*/  BRA `(.L_x_94) ;  /* 0xffffffb8009c7947 */ /* 0x000fea000383ffff */
.L_x_98:
[----:B------:R-:W-:Y:S07]  /*97b0*/  MOV R0, UR21 ;  /* 0x0000001500007c02 */ /* 0x000fee0008000f00 */
.L_x_191:
[----:B-1----:R1:W3:Y:S02]  /*97c0*/  SYNCS.PHASECHK.TRANS64.TRYWAIT P0, [R0+URZ+0x80], R9 ;  /* 0x00008009000075a7 */ /* 0x0022e400080011ff */
[----:B---3--:R-:W-:Y:S05]  /*97d0*/  @!P0 NANOSLEEP.SYNCS 0x989680 ;  /* 0x009896800000895d */ /* 0x008fea0003900000 */
[----:B------:R-:W3:Y:S02]  /*97e0*/  @!P0 SYNCS.PHASECHK.TRANS64 P0, [R0+URZ+0x80], R9 ;  /* 0x00008009000085a7 */ /* 0x000ee400080010ff */
[----:B---3--:R-:W-:Y:S05]  /*97f0*/  @!P0 BRA `(.L_x_191) ;  /* 0xfffffffc00f08947 */ /* 0x008fea000383ffff */
[----:B------:R-:W-:Y:S05]  /*9800*/  BRA `(.L_x_192) ;  /* 0xffffffb800f87947 */ /* 0x000fea000383ffff */
.L_x_99:
[----:B------:R-:W-:Y:S07]  /*9810*/  MOV R0, UR21 ;  /* 0x0000001500007c02 */ /* 0x000fee0008000f00 */
.L_x_193:
[----:B-1----:R1:W3:Y:S02]  /*9820*/  SYNCS.PHASECHK.TRANS64.TRYWAIT P0, [R0+URZ+0x88], R9 ;  /* 0x00008809000075a7 */ /* 0x0022e400080011ff */
[----:B---3--:R-:W-:Y:S05]  /*9830*/  @!P0 NANOSLEEP.SYNCS 0x989680 ;  /* 0x009896800000895d */ /* 0x008fea0003900000 */
[----:B------:R-:W3:Y:S02]  /*9840*/  @!P0 SYNCS.PHASECHK.TRANS64 P0, [R0+URZ+0x88], R9 ;  /* 0x00008809000085a7 */ /* 0x000ee400080010ff */
[----:B---3--:R-:W-:Y:S05]  /*9850*/  @!P0 BRA `(.L_x_193) ;  /* 0xfffffffc00f08947 */ /* 0x008fea000383ffff */
[----:B------:R-:W-:Y:S05]  /*9860*/  BRA `(.L_x_194) ;  /* 0xffffffbc00547947 */ /* 0x000fea000383ffff */
.L_x_100:
[----:B------:R-:W-:Y:S07]  /*9870*/  MOV R0, UR21 ;  /* 0x0000001500007c02 */ /* 0x000fee0008000f00 */
.L_x_195:
[----:B-1----:R1:W3:Y:S02]  /*9880*/  SYNCS.PHASECHK.TRANS64.TRYWAIT P0, [R0+URZ+0x90], R9 ;  /* 0x00009009000075a7 */ /* 0x0022e400080011ff */
[----:B---3--:R-:W-:Y:S05]  /*9890*/  @!P0 NANOSLEEP.SYNCS 0x989680 ;  /* 0x009896800000895d */ /* 0x008fea0003900000 */
[----:B------:R-:W3:Y:S02]  /*98a0*/  @!P0 SYNCS.PHASECHK.TRANS64 P0, [R0+URZ+0x90], R9 ;  /* 0x00009009000085a7 */ /* 0x000ee400080010ff */
[----:B---3--:R-:W-:Y:S05]  /*98b0*/  @!P0 BRA `(.L_x_195) ;  /* 0xfffffffc00f08947 */ /* 0x008fea000383ffff */
[----:B------:R-:W-:Y:S05]  /*98c0*/  BRA `(.L_x_196) ;  /* 0xffffffbc00b07947 */ /* 0x000fea000383ffff */
.L_x_101:
[----:B------:R-:W-:Y:S07]  /*98d0*/  MOV R0, UR21 ;  /* 0x0000001500007c02 */ /* 0x000fee0008000f00 */
.L_x_197:
[----:B-1----:R1:W3:Y:S02]  /*98e0*/  SYNCS.PHASECHK.TRANS64.TRYWAIT P0, [R0+URZ+0x98], R9 ;  /* 0x00009809000075a7 */ /* 0x0022e400080011ff */
[----:B---3--:R-:W-:Y:S05]  /*98f0*/  @!P0 NANOSLEEP.SYNCS 0x989680 ;  /* 0x009896800000895d */ /* 0x008fea0003900000 */
[----:B------:R-:W3:Y:S02]  /*9900*/  @!P0 SYNCS.PHASECHK.TRANS64 P0, [R0+URZ+0x98], R9 ;  /* 0x00009809000085a7 */ /* 0x000ee400080010ff */
[----:B---3--:R-:W-:Y:S05]  /*9910*/  @!P0 BRA `(.L_x_197) ;  /* 0xfffffffc00f08947 */ /* 0x008fea000383ffff */
[----:B------:R-:W-:Y:S05]  /*9920*/  BRA `(.L_x_198) ;  /* 0xffffffc0000c7947 */ /* 0x000fea000383ffff */
.L_x_103:
[----:B------:R-:W-:-:S07]  /*9930*/  MOV R0, UR21 ;  /* 0x0000001500007c02 */ /* 0x000fce0008000f00 */
.L_x_199:
[----:B-1----:R1:W4:Y:S02]  /*9940*/  SYNCS.PHASECHK.TRANS64.TRYWAIT P0, [R0+URZ+0x80], R2 ;  /* 0x00008002000075a7 */ /* 0x00232400080011ff */
[----:B----4-:R-:W-:Y:S05]  /*9950*/  @!P0 NANOSLEEP.SYNCS 0x989680 ;  /* 0x009896800000895d */ /* 0x010fea0003900000 */
[----:B------:R-:W4:Y:S02]  /*9960*/  @!P0 SYNCS.PHASECHK.TRANS64 P0, [R0+URZ+0x80], R2 ;  /* 0x00008002000085a7 */ /* 0x000f2400080010ff */
[----:B----4-:R-:W-:Y:S05]  /*9970*/  @!P0 BRA `(.L_x_199) ;  /* 0xfffffffc00f08947 */ /* 0x010fea000383ffff */
[----:B------:R-:W-:Y:S05]  /*9980*/  BRA `(.L_x_200) ;  /* 0xffffffc000987947 */ /* 0x000fea000383ffff */
.L_x_104:
[----:B-1----:R-:W-:-:S07]  /*9990*/  MOV R0, UR21 ;  /* 0x0000001500007c02 */ /* 0x002fce0008000f00 */
.L_x_201:
[----:B-1----:R1:W4:Y:S02]  /*99a0*/  SYNCS.PHASECHK.TRANS64.TRYWAIT P0, [R0+URZ+0x88], R2 ;  /* 0x00008802000075a7 */ /* 0x00232400080011ff */
[----:B----4-:R-:W-:Y:S05]  /*99b0*/  @!P0 NANOSLEEP.SYNCS 0x989680 ;  /* 0x009896800000895d */ /* 0x010fea0003900000 */
[----:B------:R-:W4:Y:S02]  /*99c0*/  @!P0 SYNCS.PHASECHK.TRANS64 P0, [R0+URZ+0x88], R2 ;  /* 0x00008802000085a7 */ /* 0x000f2400080010ff */
[----:B----4-:R-:W-:Y:S05]  /*99d0*/  @!P0 BRA `(.L_x_201) ;  /* 0xfffffffc00f08947 */ /* 0x010fea000383ffff */
[----:B------:R-:W-:Y:S05]  /*99e0*/  BRA `(.L_x_202) ;  /* 0xffffffc000887947 */ /* 0x000fea000383ffff */
.L_x_105:
[----:B-1----:R-:W-:-:S07]  /*99f0*/  MOV R0, UR21 ;  /* 0x0000001500007c02 */ /* 0x002fce0008000f00 */
.L_x_203:
[----:B-1----:R1:W4:Y:S02]  /*9a00*/  SYNCS.PHASECHK.TRANS64.TRYWAIT P0, [R0+URZ+0x90], R2 ;  /* 0x00009002000075a7 */ /* 0x00232400080011ff */
[----:B----4-:R-:W-:Y:S05]  /*9a10*/  @!P0 NANOSLEEP.SYNCS 0x989680 ;  /* 0x009896800000895d */ /* 0x010fea0003900000 */
[----:B------:R-:W4:Y:S02]  /*9a20*/  @!P0 SYNCS.PHASECHK.TRANS64 P0, [R0+URZ+0x90], R2 ;  /* 0x00009002000085a7 */ /* 0x000f2400080010ff */
[----:B----4-:R-:W-:Y:S05]  /*9a30*/  @!P0 BRA `(.L_x_203) ;  /* 0xfffffffc00f08947 */ /* 0x010fea000383ffff */
[----:B------:R-:W-:Y:S05]  /*9a40*/  BRA `(.L_x_204) ;  /* 0xffffffc000787947 */ /* 0x000fea000383ffff */
.L_x_107:
[----:B--2---:R2:W4:Y:S02]  /*9a50*/  SYNCS.PHASECHK.TRANS64.TRYWAIT P0, [R3+URZ+0xb0], R0 ;  /* 0x0000b000030075a7 */ /* 0x00452400080011ff */
[----:B----4-:R-:W-:Y:S05]  /*9a60*/  @!P0 NANOSLEEP.SYNCS 0x989680 ;  /* 0x009896800000895d */ /* 0x010fea0003900000 */
[----:B------:R-:W4:Y:S02]  /*9a70*/  @!P0 SYNCS.PHASECHK.TRANS64 P0, [R3+URZ+0xb0], R0 ;  /* 0x0000b000030085a7 */ /* 0x000f2400080010ff */
[----:B----4-:R-:W-:Y:S05]  /*9a80*/  @!P0 BRA `(.L_x_107) ;  /* 0xfffffffc00f08947 */ /* 0x010fea000383ffff */
[----:B------:R-:W-:Y:S05]  /*9a90*/  BRA `(.L_x_205) ;  /* 0xffffffc400487947 */ /* 0x000fea000383ffff */
.L_x_118:
[----:B-1----:R-:W-:Y:S04]  /*9aa0*/  MOV R2, UR43 ;  /* 0x0000002b00027c02 */ /* 0x002fe80008000f00 */
[----:B------:R1:W2:Y:S03]  /*9ab0*/  SYNCS.PHASECHK.TRANS64.TRYWAIT P0, [R2+URZ+0x60], R3 ;  /* 0x00006003020075a7 */ /* 0x0002a600080011ff */
[----:B--2---:R-:W-:Y:S05]  /*9ac0*/  @!P0 NANOSLEEP.SYNCS 0x989680 ;  /* 0x009896800000895d */ /* 0x004fea0003900000 */
[----:B------:R-:W2:Y:S02]  /*9ad0*/  @!P0 SYNCS.PHASECHK.TRANS64 P0, [R2+URZ+0x60], R3 ;  /* 0x00006003020085a7 */ /* 0x000ea400080010ff */
[----:B--2---:R-:W-:Y:S05]  /*9ae0*/  @!P0 BRA `(.L_x_118) ;  /* 0xfffffffc00ec8947 */ /* 0x004fea000383ffff */
[----:B------:R-:W-:Y:S05]  /*9af0*/  BRA `(.L_x_117) ;  /* 0xffffffd0009c7947 */ /* 0x000fea000383ffff */
.L_x_120:
[----:B-1----:R1:W3:Y:S02]  /*9b00*/  SYNCS.PHASECHK.TRANS64.TRYWAIT P1, [R71+URZ+0xd0], R0 ;  /* 0x0000d000470075a7 */ /* 0x0022e400080211ff */
[----:B---3--:R-:W-:Y:S05]  /*9b10*/  @!P1 NANOSLEEP.SYNCS 0x989680 ;  /* 0x009896800000995d */ /* 0x008fea0003900000 */
[----:B------:R-:W3:Y:S02]  /*9b20*/  @!P1 SYNCS.PHASECHK.TRANS64 P1, [R71+URZ+0xd0], R0 ;  /* 0x0000d000470095a7 */ /* 0x000ee400080210ff */
[----:B---3--:R-:W-:Y:S05]  /*9b30*/  @!P1 BRA `(.L_x_120) ;  /* 0xfffffffc00f09947 */ /* 0x008fea000383ffff */
[----:B------:R-:W-:Y:S05]  /*9b40*/  BRA `(.L_x_119) ;  /* 0xffffffd000c47947 */ /* 0x000fea000383ffff */
.L_x_129:
[----:B-1----:R1:W3:Y:S02]  /*9b50*/  SYNCS.PHASECHK.TRANS64.TRYWAIT P0, [R2+URZ+0x60], R0 ;  /* 0x00006000020075a7 */ /* 0x0022e400080011ff */
[----:B---3--:R-:W-:Y:S05]  /*9b60*/  @!P0 NANOSLEEP.SYNCS 0x989680 ;  /* 0x009896800000895d */ /* 0x008fea0003900000 */
[----:B------:R-:W3:Y:S02]  /*9b70*/  @!P0 SYNCS.PHASECHK.TRANS64 P0, [R2+URZ+0x60], R0 ;  /* 0x00006000020085a7 */ /* 0x000ee400080010ff */
[----:B---3--:R-:W-:Y:S05]  /*9b80*/  @!P0 BRA `(.L_x_129) ;  /* 0xfffffffc00f08947 */ /* 0x008fea000383ffff */
[----:B------:R-:W-:Y:S05]  /*9b90*/  BRA `(.L_x_128) ;  /* 0xffffffd800747947 */ /* 0x000fea000383ffff */
.L_x_137:
[----:B-1----:R1:W3:Y:S02]  /*9ba0*/  SYNCS.PHASECHK.TRANS64.TRYWAIT P0, [R0+URZ+0x60], R6 ;  /* 0x00006006000075a7 */ /* 0x0022e400080011ff */
[----:B---3--:R-:W-:Y:S05]  /*9bb0*/  @!P0 NANOSLEEP.SYNCS 0x989680 ;  /* 0x009896800000895d */ /* 0x008fea0003900000 */
[----:B------:R-:W3:Y:S02]  /*9bc0*/  @!P0 SYNCS.PHASECHK.TRANS64 P0, [R0+URZ+0x60], R6 ;  /* 0x00006006000085a7 */ /* 0x000ee400080010ff */
[----:B---3--:R-:W-:Y:S05]  /*9bd0*/  @!P0 BRA `(.L_x_137) ;  /* 0xfffffffc00f08947 */ /* 0x008fea000383ffff */
[----:B------:R-:W-:Y:S05]  /*9be0*/  BRA `(.L_x_136) ;  /* 0xffffffe0004c7947 */ /* 0x000fea000383ffff */
.L_x_145:
[----:B-1----:R1:W3:Y:S02]  /*9bf0*/  SYNCS.PHASECHK.TRANS64.TRYWAIT P0, [R0+URZ+0x60], R5 ;  /* 0x00006005000075a7 */ /* 0x0022e400080011ff */
[----:B---3--:R-:W-:Y:S05]  /*9c00*/  @!P0 NANOSLEEP.SYNCS 0x989680 ;  /* 0x009896800000895d */ /* 0x008fea0003900000 */
[----:B------:R-:W3:Y:S02]  /*9c10*/  @!P0 SYNCS.PHASECHK.TRANS64 P0, [R0+URZ+0x60], R5 ;  /* 0x00006005000085a7 */ /* 0x000ee400080010ff */
[----:B---3--:R-:W-:Y:S05]  /*9c20*/  @!P0 BRA `(.L_x_145) ;  /* 0xfffffffc00f08947 */ /* 0x008fea000383ffff */
[----:B------:R-:W-:Y:S05]  /*9c30*/  BRA `(.L_x_144) ;  /* 0xffffffe800247947 */ /* 0x000fea000383ffff */
        .weak           $__internal_0_$__cuda_sm10x_tcgen05_guardrail_trap_col_being_dealloced_not_returned_by_alloc
        .type           $__internal_0_$__cuda_sm10x_tcgen05_guardrail_trap_col_being_dealloced_not_returned_by_alloc,@function
        .size           $__internal_0_$__cuda_sm10x_tcgen05_guardrail_trap_col_being_dealloced_not_returned_by_alloc,($__internal_1_$__cuda_sm10x_tcgen05_guardrail_trap_phase_invalid_during_alloc - $__internal_0_$__cuda_sm10x_tcgen05_guardrail_trap_col_being_dealloced_not_returned_by_alloc)
$__internal_0_$__cuda_sm10x_tcgen05_guardrail_trap_col_being_dealloced_not_returned_by_alloc:
[----:B------:R-:W-:Y:S05]  /*9c40*/  BPT.TRAP 0x1 ;  /* 0x000000040000795c */ /* 0x000fea0000300000 */
[----:B------:R-:W-:-:S04]  /*9c50*/  HFMA2 R3, -RZ, RZ, 0, 0 ;  /* 0x00000000ff037431 */ /* 0x000fc800000001ff */
[----:B------:R-:W-:Y:S05]  /*9c60*/  RET.REL.NODEC R2 `(_ZN7cutlass13device_kernelINS_4gemm6kernel13GemmUniversalIN4cute5tupleIJiiiiEEENS1_10collective13CollectiveMmaINS1_35MainloopSm100TmaUmmaWarpSpecializedILi6ELi2ELi4ENS5_IJNS4_1CILi2EEENSA_ILi4EEENSA_ILi1EEEEEEEENS5_IJNSA_ILi128EEESG_NSA_ILi64EEEEEEfNS5_IJlSD_lEEEfSJ_NS4_8TiledMMAINS4_8MMA_AtomIJNS4_23SM100_MMA_TF32_2x1SM_SSINS_10tfloat32_tESN_fLi128ELi128ELNS4_4UMMA5MajorE0ELSP_0ELNSO_7ScaleInE0ELSQ_0EEEEEENS4_6LayoutINS5_IJSD_SD_SD_EEENS5_IJNSA_ILi0EEESV_SV_EEEEENS5_IJNS4_10UnderscoreESY_SY_EEEEENS4_28SM100_TMA_2SM_LOAD_MULTICASTENS4_14ComposedLayoutINS4_7SwizzleILi3ELi4ELi3EEENS4_18smem_ptr_flag_bitsILi32EEENST_INS5_IJNSA_ILi8EEENSA_ILi32EEEEEENS5_IJS18_SD_EEEEEEEvNS4_8identityENS4_18SM100_TMA_2SM_LOADES1C_vS1D_EENS_8epilogue10collective18CollectiveEpilogueINS1G_23Sm100TmaWarpSpecializedILi4ELi2ELi16ELb1ELb0EEEJNS5_IJSH_SG_SH_EEENS5_IJNST_ISH_SD_EENST_INS5_IJNSA_ILi16EEESB_EEENS5_IJSD_SH_EEEEEEEEfSJ_fSJ_NS1G_6fusion15FusionCallbacksIS1K_NS1S_17LinearCombinationIffffLNS_15FloatRoundStyleE2EEES1L_S1R_JEEENS4_5SM1004TMEM4LOAD26SM100_TMEM_LOAD_32dp32b16xENS4_13SM90_TMA_LOADENS12_INS13_ILi2ELi4ELi3EEES16_NST_INS5_IJS17_S1N_EEENS5_IJS1N_SD_EEEEEEENS4_39AutoVectorizingCopyWithAssumedAlignmentILi128EEENS4_14SM90_TMA_STOREES27_S29_S29_EEEvvEEEEvNT_6ParamsE) ;  /* 0xffffff6002e47950 */ /* 0x000fea0003c3ffff */
        .weak           $__internal_1_$__cuda_sm10x_tcgen05_guardrail_trap_phase_invalid_during_alloc
        .type           $__internal_1_$__cuda_sm10x_tcgen05_guardrail_trap_phase_invalid_during_alloc,@function
        .size           $__internal_1_$__cuda_sm10x_tcgen05_guardrail_trap_phase_invalid_during_alloc,($__internal_2_$__cuda_sm10x_tcgen05_guardrail_trap_unallocated_columns_being_dealloced - $__internal_1_$__cuda_sm10x_tcgen05_guardrail_trap_phase_invalid_during_alloc)
$__internal_1_$__cuda_sm10x_tcgen05_guardrail_trap_phase_invalid_during_alloc:
[----:B------:R-:W-:Y:S05]  /*9c70*/  BPT.TRAP 0x1 ;  /* 0x000000040000795c */ /* 0x000fea0000300000 */
[----:B------:R-:W-:-:S04]  /*9c80*/  MOV R5, 0x0 ;  /* 0x0000000000057802 */ /* 0x000fc80000000f00 */
[----:B------:R-:W-:Y:S05]  /*9c90*/  RET.REL.NODEC R4 `(_ZN7cutlass13device_kernelINS_4gemm6kernel13GemmUniversalIN4cute5tupleIJiiiiEEENS1_10collective13CollectiveMmaINS1_35MainloopSm100TmaUmmaWarpSpecializedILi6ELi2ELi4ENS5_IJNS4_1CILi2EEENSA_ILi4EEENSA_ILi1EEEEEEEENS5_IJNSA_ILi128EEESG_NSA_ILi64EEEEEEfNS5_IJlSD_lEEEfSJ_NS4_8TiledMMAINS4_8MMA_AtomIJNS4_23SM100_MMA_TF32_2x1SM_SSINS_10tfloat32_tESN_fLi128ELi128ELNS4_4UMMA5MajorE0ELSP_0ELNSO_7ScaleInE0ELSQ_0EEEEEENS4_6LayoutINS5_IJSD_SD_SD_EEENS5_IJNSA_ILi0EEESV_SV_EEEEENS5_IJNS4_10UnderscoreESY_SY_EEEEENS4_28SM100_TMA_2SM_LOAD_MULTICASTENS4_14ComposedLayoutINS4_7SwizzleILi3ELi4ELi3EEENS4_18smem_ptr_flag_bitsILi32EEENST_INS5_IJNSA_ILi8EEENSA_ILi32EEEEEENS5_IJS18_SD_EEEEEEEvNS4_8identityENS4_18SM100_TMA_2SM_LOADES1C_vS1D_EENS_8epilogue10collective18CollectiveEpilogueINS1G_23Sm100TmaWarpSpecializedILi4ELi2ELi16ELb1ELb0EEEJNS5_IJSH_SG_SH_EEENS5_IJNST_ISH_SD_EENST_INS5_IJNSA_ILi16EEESB_EEENS5_IJSD_SH_EEEEEEEEfSJ_fSJ_NS1G_6fusion15FusionCallbacksIS1K_NS1S_17LinearCombinationIffffLNS_15FloatRoundStyleE2EEES1L_S1R_JEEENS4_5SM1004TMEM4LOAD26SM100_TMEM_LOAD_32dp32b16xENS4_13SM90_TMA_LOADENS12_INS13_ILi2ELi4ELi3EEES16_NST_INS5_IJS17_S1N_EEENS5_IJS1N_SD_EEEEEEENS4_39AutoVectorizingCopyWithAssumedAlignmentILi128EEENS4_14SM90_TMA_STOREES27_S29_S29_EEEvvEEEEvNT_6ParamsE) ;  /* 0xffffff6004d87950 */ /* 0x000fea0003c3ffff */
        .weak           $__internal_2_$__cuda_sm10x_tcgen05_guardrail_trap_unallocated_columns_being_dealloced
        .type           $__internal_2_$__cuda_sm10x_tcgen05_guardrail_trap_unallocated_columns_being_dealloced,@function
        .size           $__internal_2_$__cuda_sm10x_tcgen05_guardrail_trap_unallocated_columns_being_dealloced,(.L_x_207 - $__internal_2_$__cuda_sm10x_tcgen05_guardrail_trap_unallocated_columns_being_dealloced)
$__internal_2_$__cuda_sm10x_tcgen05_guardrail_trap_unallocated_columns_being_dealloced:
[----:B------:R-:W-:Y:S05]  /*9ca0*/  BPT.TRAP 0x1 ;  /* 0x000000040000795c */ /* 0x000fea0000300000 */
[----:B------:R-:W-:-:S04]  /*9cb0*/  HFMA2 R3, -RZ, RZ, 0, 0 ;  /* 0x00000000ff037431 */ /* 0x000fc800000001ff */
[----:B------:R-:W-:Y:S05]  /*9cc0*/  RET.REL.NODEC R2 `(_ZN7cutlass13device_kernelINS_4gemm6kernel13GemmUniversalIN4cute5tupleIJiiiiEEENS1_10collective13CollectiveMmaINS1_35MainloopSm100TmaUmmaWarpSpecializedILi6ELi2ELi4ENS5_IJNS4_1CILi2EEENSA_ILi4EEENSA_ILi1EEEEEEEENS5_IJNSA_ILi128EEESG_NSA_ILi64EEEEEEfNS5_IJlSD_lEEEfSJ_NS4_8TiledMMAINS4_8MMA_AtomIJNS4_23SM100_MMA_TF32_2x1SM_SSINS_10tfloat32_tESN_fLi128ELi128ELNS4_4UMMA5MajorE0ELSP_0ELNSO_7ScaleInE0ELSQ_0EEEEEENS4_6LayoutINS5_IJSD_SD_SD_EEENS5_IJNSA_ILi0EEESV_SV_EEEEENS5_IJNS4_10UnderscoreESY_SY_EEEEENS4_28SM100_TMA_2SM_LOAD_MULTICASTENS4_14ComposedLayoutINS4_7SwizzleILi3ELi4ELi3EEENS4_18smem_ptr_flag_bitsILi32EEENST_INS5_IJNSA_ILi8EEENSA_ILi32EEEEEENS5_IJS18_SD_EEEEEEEvNS4_8identityENS4_18SM100_TMA_2SM_LOADES1C_vS1D_EENS_8epilogue10collective18CollectiveEpilogueINS1G_23Sm100TmaWarpSpecializedILi4ELi2ELi16ELb1ELb0EEEJNS5_IJSH_SG_SH_EEENS5_IJNST_ISH_SD_EENST_INS5_IJNSA_ILi16EEESB_EEENS5_IJSD_SH_EEEEEEEEfSJ_fSJ_NS1G_6fusion15FusionCallbacksIS1K_NS1S_17LinearCombinationIffffLNS_15FloatRoundStyleE2EEES1L_S1R_JEEENS4_5SM1004TMEM4LOAD26SM100_TMEM_LOAD_32dp32b16xENS4_13SM90_TMA_LOADENS12_INS13_ILi2ELi4ELi3EEES16_NST_INS5_IJS17_S1N_EEENS5_IJS1N_SD_EEEEEEENS4_39AutoVectorizingCopyWithAssumedAlignmentILi128EEENS4_14SM90_TMA_STOREES27_S29_S29_EEEvvEEEEvNT_6ParamsE) ;  /* 0xffffff6002cc7950 */ /* 0x000fea0003c3ffff */
.L_x_206:
[----:B------:R-:W-:-:S00]  /*9cd0*/  BRA `(.L_x_206) ;  /* 0xfffffffc00fc7947 */ /* 0x000fc0000383ffff */
[----:B------:R-:W-:-:S00]  /*9ce0*/  NOP ;  /* 0x0000000000007918 */ /* 0x000fc00000000000 */
        /* <DEDUP_REMOVED lines=9> */
.L_x_207:


//--------------------- .nv.global.init           --------------------------
	.section	.nv.global.init,"aw",@progbits
.nv.global.init:
	.type		$str$27,@object
	.size		$str$27,($str$28 - $str$27)
$str$27:
        /*0000*/ 	.byte	0x28, 0x61, 0x64, 0x64, 0x72, 0x65, 0x73, 0x73, 0x20, 0x26, 0x20, 0x6d, 0x61, 0x73, 0x6b, 0x29
        /*0010*/ 	.byte	0x20, 0x3d, 0x3d, 0x20, 0x30, 0x00
	.type		$str$28,@object
	.size		$str$28,($str$26 - $str$28)
$str$28:
        /*0016*/ 	.byte	0x2f, 0x74, 0x6d, 0x70, 0x2f, 0x63, 0x75, 0x74, 0x6c, 0x61, 0x73, 0x73, 0x5f, 0x73, 0x77, 0x65
        /*0026*/ 	.byte	0x65, 0x70, 0x5f, 0x73, 0x72, 0x63, 0x2f, 0x69, 0x6e, 0x63, 0x6c, 0x75, 0x64, 0x65, 0x2f, 0x63
        /*0036*/ 	.byte	0x75, 0x74, 0x65, 0x2f, 0x70, 0x6f, 0x69, 0x6e, 0x74, 0x65, 0x72, 0x5f, 0x66, 0x6c, 0x61, 0x67
        /*0046*/ 	.byte	0x67, 0x65, 0x64, 0x2e, 0x68, 0x70, 0x70, 0x00
	.type		$str$26,@object
	.size		$str$26,($str$25 - $str$26)
$str$26:
        /*004e*/ 	.byte	0x2f, 0x74, 0x6d, 0x70, 0x2f, 0x63, 0x75, 0x74, 0x6c, 0x61, 0x73, 0x73, 0x5f, 0x73, 0x77, 0x65
        /*005e*/ 	.byte	0x65, 0x70, 0x5f, 0x73, 0x72, 0x63, 0x2f, 0x69, 0x6e, 0x63, 0x6c, 0x75, 0x64, 0x65, 0x2f, 0x63
        /*006e*/ 	.byte	0x75, 0x74, 0x65, 0x2f, 0x61, 0x74, 0x6f, 0x6d, 0x2f, 0x63, 0x6f, 0x70, 0x79, 0x5f, 0x74, 0x72
        /*007e*/ 	.byte	0x61, 0x69, 0x74, 0x73, 0x5f, 0x73, 0x6d, 0x31, 0x30, 0x30, 0x2e, 0x68, 0x70, 0x70, 0x00
	.type		$str$25,@object
	.size		$str$25,(__unnamed_1 - $str$25)
$str$25:
        /*008d*/ 	.byte	0x28, 0x28, 0x75, 0x69, 0x6e, 0x74, 0x33, 0x32, 0x5f, 0x74, 0x28, 0x74, 0x68, 0x72, 0x65, 0x61
        /*009d*/ 	.byte	0x64, 0x49, 0x64, 0x78, 0x2e, 0x78, 0x29, 0x20, 0x2f, 0x20, 0x33, 0x32, 0x29, 0x20, 0x25, 0x20
        /*00ad*/ 	.byte	0x34, 0x29, 0x20, 0x3d, 0x3d, 0x20, 0x28, 0x28, 0x28, 0x74, 0x6d, 0x65, 0x6d, 0x5f, 0x61, 0x64
        /*00bd*/ 	.byte	0x64, 0x72, 0x20, 0x3e, 0x3e, 0x20, 0x31, 0x36, 0x29, 0x20, 0x2f, 0x20, 0x33, 0x32, 0x29, 0x20
        /*00cd*/ 	.byte	0x25, 0x20, 0x34, 0x29, 0x00
	.type		__unnamed_1,@object
	.size		__unnamed_1,(__unnamed_2 - __unnamed_1)
__unnamed_1:
        /*00d2*/ 	.byte	0x61, 0x75, 0x74, 0x6f, 0x20, 0x63, 0x75, 0x74, 0x65, 0x3a, 0x3a, 0x61, 0x73, 0x5f, 0x70, 0x6f
        /* <DEDUP_REMOVED lines=23> */
        /*0252*/ 	.byte	0x3a, 0x3a, 0x43, 0x3c, 0x32, 0x30, 0x34, 0x38, 0x3e, 0x3e, 0x3e, 0x3e, 0x5d, 0x00
	.type		__unnamed_2,@object
	.size		__unnamed_2,(.L_2 - __unnamed_2)
__unnamed_2:
        /* <DEDUP_REMOVED lines=42> */
        /*0500*/ 	.byte	0x3e, 0x5d, 0x00
.L_2:


//--------------------- .nv.shared._ZN7cutlass13device_kernelINS_4gemm6kernel13GemmUniversalIN4cute5tupleIJiiiiEEENS1_10collective13CollectiveMmaINS1_35MainloopSm100TmaUmmaWarpSpecializedILi6ELi2ELi4ENS5_IJNS4_1CILi2EEENSA_ILi4EEENSA_ILi1EEEEEEEENS5_IJNSA_ILi128EEESG_NSA_ILi64EEEEEEfNS5_IJlSD_lEEEfSJ_NS4_8TiledMMAINS4_8MMA_AtomIJNS4_23SM100_MMA_TF32_2x1SM_SSINS_10tfloat32_tESN_fLi128ELi128ELNS4_4UMMA5MajorE0ELSP_0ELNSO_7ScaleInE0ELSQ_0EEEEEENS4_6LayoutINS5_IJSD_SD_SD_EEENS5_IJNSA_ILi0EEESV_SV_EEEEENS5_IJNS4_10UnderscoreESY_SY_EEEEENS4_28SM100_TMA_2SM_LOAD_MULTICASTENS4_14ComposedLayoutINS4_7SwizzleILi3ELi4ELi3EEENS4_18smem_ptr_flag_bitsILi32EEENST_INS5_IJNSA_ILi8EEENSA_ILi32EEEEEENS5_IJS18_SD_EEEEEEEvNS4_8identityENS4_18SM100_TMA_2SM_LOADES1C_vS1D_EENS_8epilogue10collective18CollectiveEpilogueINS1G_23Sm100TmaWarpSpecializedILi4ELi2ELi16ELb1ELb0EEEJNS5_IJSH_SG_SH_EEENS5_IJNST_ISH_SD_EENST_INS5_IJNSA_ILi16EEESB_EEENS5_IJSD_SH_EEEEEEEEfSJ_fSJ_NS1G_6fusion15FusionCallbacksIS1K_NS1S_17LinearCombinationIffffLNS_15FloatRoundStyleE2EEES1L_S1R_JEEENS4_5SM1004TMEM4LOAD26SM100_TMEM_LOAD_32dp32b16xENS4_13SM90_TMA_LOADENS12_INS13_ILi2ELi4ELi3EEES16_NST_INS5_IJS17_S1N_EEENS5_IJS1N_SD_EEEEEEENS4_39AutoVectorizingCopyWithAssumedAlignmentILi128EEENS4_14SM90_TMA_STOREES27_S29_S29_EEEvvEEEEvNT_6ParamsE --------------------------
	.section	.nv.shared._ZN7cutlass13device_kernelINS_4gemm6kernel13GemmUniversalIN4cute5tupleIJiiiiEEENS1_10collective13CollectiveMmaINS1_35MainloopSm100TmaUmmaWarpSpecializedILi6ELi2ELi4ENS5_IJNS4_1CILi2EEENSA_ILi4EEENSA_ILi1EEEEEEEENS5_IJNSA_ILi128EEESG_NSA_ILi64EEEEEEfNS5_IJlSD_lEEEfSJ_NS4_8TiledMMAINS4_8MMA_AtomIJNS4_23SM100_MMA_TF32_2x1SM_SSINS_10tfloat32_tESN_fLi128ELi128ELNS4_4UMMA5MajorE0ELSP_0ELNSO_7ScaleInE0ELSQ_0EEEEEENS4_6LayoutINS5_IJSD_SD_SD_EEENS5_IJNSA_ILi0EEESV_SV_EEEEENS5_IJNS4_10UnderscoreESY_SY_EEEEENS4_28SM100_TMA_2SM_LOAD_MULTICASTENS4_14ComposedLayoutINS4_7SwizzleILi3ELi4ELi3EEENS4_18smem_ptr_flag_bitsILi32EEENST_INS5_IJNSA_ILi8EEENSA_ILi32EEEEEENS5_IJS18_SD_EEEEEEEvNS4_8identityENS4_18SM100_TMA_2SM_LOADES1C_vS1D_EENS_8epilogue10collective18CollectiveEpilogueINS1G_23Sm100TmaWarpSpecializedILi4ELi2ELi16ELb1ELb0EEEJNS5_IJSH_SG_SH_EEENS5_IJNST_ISH_SD_EENST_INS5_IJNSA_ILi16EEESB_EEENS5_IJSD_SH_EEEEEEEEfSJ_fSJ_NS1G_6fusion15FusionCallbacksIS1K_NS1S_17LinearCombinationIffffLNS_15FloatRoundStyleE2EEES1L_S1R_JEEENS4_5SM1004TMEM4LOAD26SM100_TMEM_LOAD_32dp32b16xENS4_13SM90_TMA_LOADENS12_INS13_ILi2ELi4ELi3EEES16_NST_INS5_IJS17_S1N_EEENS5_IJS1N_SD_EEEEEEENS4_39AutoVectorizingCopyWithAssumedAlignmentILi128EEENS4_14SM90_TMA_STOREES27_S29_S29_EEEvvEEEEvNT_6ParamsE,"aw",@nobits
	.sectionflags	@""
	.align	16
	.zero		1024


//--------------------- .nv.shared.reserved.0     --------------------------
	.section	.nv.shared.reserved.0,"aw",@nobits
	.weak		__nv_reservedSMEM_offset_0_alias
	.size		__nv_reservedSMEM_offset_0_alias, 0, 64
	.other		__nv_reservedSMEM_offset_0_alias,@"STO_CUDA_RESERVED_SHARED STV_DEFAULT"
__nv_reservedSMEM_offset_0_alias:
	.zero		0
.nv.shared.reserved.0:
	.zero		64
	.weak		__nv_reservedSMEM_tcgen05_partition
	.type		__nv_reservedSMEM_tcgen05_partition,@object
	.size		__nv_reservedSMEM_tcgen05_partition,(.L_0 - __nv_reservedSMEM_tcgen05_partition)
__nv_reservedSMEM_tcgen05_partition:
	.zero		32
.L_0:


//--------------------- .nv.global                --------------------------
	.section	.nv.global,"aw",@nobits
.nv.global:
	.type		_ZN40_INTERNAL_6282ca95_4_k_cu_385aa033_325894cute1_E,@object
	.size		_ZN40_INTERNAL_6282ca95_4_k_cu_385aa033_325894cute1_E,(_ZN40_INTERNAL_6282ca95_4_k_cu_385aa033_325894cuda3std3__45__cpo6cbeginE - _ZN40_INTERNAL_6282ca95_4_k_cu_385aa033_325894cute1_E)
_ZN40_INTERNAL_6282ca95_4_k_cu_385aa033_325894cute1_E:
	.zero		1
	.type		_ZN40_INTERNAL_6282ca95_4_k_cu_385aa033_325894cuda3std3__45__cpo6cbeginE,@object
	.size		_ZN40_INTERNAL_6282ca95_4_k_cu_385aa033_325894cuda3std3__45__cpo6cbeginE,(_ZN40_INTERNAL_6282ca95_4_k_cu_385aa033_325894cuda3std3__48in_placeE - _ZN40_INTERNAL_6282ca95_4_k_cu_385aa033_325894cuda3std3__45__cpo6cbeginE)
_ZN40_INTERNAL_6282ca95_4_k_cu_385aa033_325894cuda3std3__45__cpo6cbeginE:
	.zero		1
	.type		_ZN40_INTERNAL_6282ca95_4_k_cu_385aa033_325894cuda3std3__48in_placeE,@object
	.size		_ZN40_INTERNAL_6282ca95_4_k_cu_385aa033_325894cuda3std3__48in_placeE,(_ZN40_INTERNAL_6282ca95_4_k_cu_385aa033_325894cuda3std6ranges3__45__cpo9iter_moveE - _ZN40_INTERNAL_6282ca95_4_k_cu_385aa033_325894cuda3std3__48in_placeE)
_ZN40_INTERNAL_6282ca95_4_k_cu_385aa033_325894cuda3std3__48in_placeE:
	.zero		1
	.type		_ZN40_INTERNAL_6282ca95_4_k_cu_385aa033_325894cuda3std6ranges3__45__cpo9iter_moveE,@object
	.size		_ZN40_INTERNAL_6282ca95_4_k_cu_385aa033_325894cuda3std6ranges3__45__cpo9iter_moveE,(_ZN40_INTERNAL_6282ca95_4_k_cu_385aa033_325894cuda3std3__45__cpo5beginE - _ZN40_INTERNAL_6282ca95_4_k_cu_385aa033_325894cuda3std6ranges3__45__cpo9iter_moveE)
_ZN40_INTERNAL_6282ca95_4_k_cu_385aa033_325894cuda3std6ranges3__45__cpo9iter_moveE:
	.zero		1
	.type		_ZN40_INTERNAL_6282ca95_4_k_cu_385aa033_325894cuda3std3__45__cpo5beginE,@object
	.size		_ZN40_INTERNAL_6282ca95_4_k_cu_385aa033_325894cuda3std3__45__cpo5beginE,(_ZN40_INTERNAL_6282ca95_4_k_cu_385aa033_325894cuda3std3__442_GLOBAL__N__6282ca95_4_k_cu_385aa033_325896ignoreE - _ZN40_INTERNAL_6282ca95_4_k_cu_385aa033_325894cuda3std3__45__cpo5beginE)
_ZN40_INTERNAL_6282ca95_4_k_cu_385aa033_325894cuda3std3__45__cpo5beginE:
	.zero		1
	.type		_ZN40_INTERNAL_6282ca95_4_k_cu_385aa033_325894cuda3std3__442_GLOBAL__N__6282ca95_4_k_cu_385aa033_325896ignoreE,@object
	.size		_ZN40_INTERNAL_6282ca95_4_k_cu_385aa033_325894cuda3std3__442_GLOBAL__N__6282ca95_4_k_cu_385aa033_325896ignoreE,(_ZN40_INTERNAL_6282ca95_4_k_cu_385aa033_325894cute7productE - _ZN40_INTERNAL_6282ca95_4_k_cu_385aa033_325894cuda3std3__442_GLOBAL__N__6282ca95_4_k_cu_385aa033_325896ignoreE)
_ZN40_INTERNAL_6282ca95_4_k_cu_385aa033_325894cuda3std3__442_GLOBAL__N__6282ca95_4_k_cu_385aa033_325896ignoreE:
	.zero		1
	.type		_ZN40_INTERNAL_6282ca95_4_k_cu_385aa033_325894cute7productE,@object
	.size		_ZN40_INTERNAL_6282ca95_4_k_cu_385aa033_325894cute7productE,(_ZN40_INTERNAL_6282ca95_4_k_cu_385aa033_325894cuda3std3__45__cpo3endE - _ZN40_INTERNAL_6282ca95_4_k_cu_385aa033_325894cute7productE)
_ZN40_INTERNAL_6282ca95_4_k_cu_385aa033_325894cute7productE:
	.zero		1
	.type		_ZN40_INTERNAL_6282ca95_4_k_cu_385aa033_325894cuda3std3__45__cpo3endE,@object
	.size		_ZN40_INTERNAL_6282ca95_4_k_cu_385aa033_325894cuda3std3__45__cpo3endE,(_ZN40_INTERNAL_6282ca95_4_k_cu_385aa033_325894cuda3std3__419piecewise_constructE - _ZN40_INTERNAL_6282ca95_4_k_cu_385aa033_325894cuda3std3__45__cpo3endE)
_ZN40_INTERNAL_6282ca95_4_k_cu_385aa033_325894cuda3std3__45__cpo3endE:
	.zero		1
	.type		_ZN40_INTERNAL_6282ca95_4_k_cu_385aa033_325894cuda3std3__419piecewise_constructE,@object
	.size		_ZN40_INTERNAL_6282ca95_4_k_cu_385aa033_325894cuda3std3__419piecewise_constructE,(_ZN40_INTERNAL_6282ca95_4_k_cu_385aa033_325894cuda3std3__45__cpo4cendE - _ZN40_INTERNAL_6282ca95_4_k_cu_385aa033_325894cuda3std3__419piecewise_constructE)
_ZN40_INTERNAL_6282ca95_4_k_cu_385aa033_325894cuda3std3__419piecewise_constructE:
	.zero		1
	.type		_ZN40_INTERNAL_6282ca95_4_k_cu_385aa033_325894cuda3std3__45__cpo4cendE,@object
	.size		_ZN40_INTERNAL_6282ca95_4_k_cu_385aa033_325894cuda3std3__45__cpo4cendE,(_ZN40_INTERNAL_6282ca95_4_k_cu_385aa033_325894cuda3std6ranges3__45__cpo4swapE - _ZN40_INTERNAL_6282ca95_4_k_cu_385aa033_325894cuda3std3__45__cpo4cendE)
_ZN40_INTERNAL_6282ca95_4_k_cu_385aa033_325894cuda3std3__45__cpo4cendE:
	.zero		1
	.type		_ZN40_INTERNAL_6282ca95_4_k_cu_385aa033_325894cuda3std6ranges3__45__cpo4swapE,@object
	.size		_ZN40_INTERNAL_6282ca95_4_k_cu_385aa033_325894cuda3std6ranges3__45__cpo4swapE,(.L_10 - _ZN40_INTERNAL_6282ca95_4_k_cu_385aa033_325894cuda3std6ranges3__45__cpo4swapE)
_ZN40_INTERNAL_6282ca95_4_k_cu_385aa033_325894cuda3std6ranges3__45__cpo4swapE:
	.zero		1
.L_10:


//--------------------- .nv.constant0._ZN7cutlass13device_kernelINS_4gemm6kernel13GemmUniversalIN4cute5tupleIJiiiiEEENS1_10collective13CollectiveMmaINS1_35MainloopSm100TmaUmmaWarpSpecializedILi6ELi2ELi4ENS5_IJNS4_1CILi2EEENSA_ILi4EEENSA_ILi1EEEEEEEENS5_IJNSA_ILi128EEESG_NSA_ILi64EEEEEEfNS5_IJlSD_lEEEfSJ_NS4_8TiledMMAINS4_8MMA_AtomIJNS4_23SM100_MMA_TF32_2x1SM_SSINS_10tfloat32_tESN_fLi128ELi128ELNS4_4UMMA5MajorE0ELSP_0ELNSO_7ScaleInE0ELSQ_0EEEEEENS4_6LayoutINS5_IJSD_SD_SD_EEENS5_IJNSA_ILi0EEESV_SV_EEEEENS5_IJNS4_10UnderscoreESY_SY_EEEEENS4_28SM100_TMA_2SM_LOAD_MULTICASTENS4_14ComposedLayoutINS4_7SwizzleILi3ELi4ELi3EEENS4_18smem_ptr_flag_bitsILi32EEENST_INS5_IJNSA_ILi8EEENSA_ILi32EEEEEENS5_IJS18_SD_EEEEEEEvNS4_8identityENS4_18SM100_TMA_2SM_LOADES1C_vS1D_EENS_8epilogue10collective18CollectiveEpilogueINS1G_23Sm100TmaWarpSpecializedILi4ELi2ELi16ELb1ELb0EEEJNS5_IJSH_SG_SH_EEENS5_IJNST_ISH_SD_EENST_INS5_IJNSA_ILi16EEESB_EEENS5_IJSD_SH_EEEEEEEEfSJ_fSJ_NS1G_6fusion15FusionCallbacksIS1K_NS1S_17LinearCombinationIffffLNS_15FloatRoundStyleE2EEES1L_S1R_JEEENS4_5SM1004TMEM4LOAD26SM100_TMEM_LOAD_32dp32b16xENS4_13SM90_TMA_LOADENS12_INS13_ILi2ELi4ELi3EEES16_NST_INS5_IJS17_S1N_EEENS5_IJS1N_SD_EEEEEEENS4_39AutoVectorizingCopyWithAssumedAlignmentILi128EEENS4_14SM90_TMA_STOREES27_S29_S29_EEEvvEEEEvNT_6ParamsE --------------------------
	.section	.nv.constant0._ZN7cutlass13device_kernelINS_4gemm6kernel13GemmUniversalIN4cute5tupleIJiiiiEEENS1_10collective13CollectiveMmaINS1_35MainloopSm100TmaUmmaWarpSpecializedILi6ELi2ELi4ENS5_IJNS4_1CILi2EEENSA_ILi4EEENSA_ILi1EEEEEEEENS5_IJNSA_ILi128EEESG_NSA_ILi64EEEEEEfNS5_IJlSD_lEEEfSJ_NS4_8TiledMMAINS4_8MMA_AtomIJNS4_23SM100_MMA_TF32_2x1SM_SSINS_10tfloat32_tESN_fLi128ELi128ELNS4_4UMMA5MajorE0ELSP_0ELNSO_7ScaleInE0ELSQ_0EEEEEENS4_6LayoutINS5_IJSD_SD_SD_EEENS5_IJNSA_ILi0EEESV_SV_EEEEENS5_IJNS4_10UnderscoreESY_SY_EEEEENS4_28SM100_TMA_2SM_LOAD_MULTICASTENS4_14ComposedLayoutINS4_7SwizzleILi3ELi4ELi3EEENS4_18smem_ptr_flag_bitsILi32EEENST_INS5_IJNSA_ILi8EEENSA_ILi32EEEEEENS5_IJS18_SD_EEEEEEEvNS4_8identityENS4_18SM100_TMA_2SM_LOADES1C_vS1D_EENS_8epilogue10collective18CollectiveEpilogueINS1G_23Sm100TmaWarpSpecializedILi4ELi2ELi16ELb1ELb0EEEJNS5_IJSH_SG_SH_EEENS5_IJNST_ISH_SD_EENST_INS5_IJNSA_ILi16EEESB_EEENS5_IJSD_SH_EEEEEEEEfSJ_fSJ_NS1G_6fusion15FusionCallbacksIS1K_NS1S_17LinearCombinationIffffLNS_15FloatRoundStyleE2EEES1L_S1R_JEEENS4_5SM1004TMEM4LOAD26SM100_TMEM_LOAD_32dp32b16xENS4_13SM90_TMA_LOADENS12_INS13_ILi2ELi4ELi3EEES16_NST_INS5_IJS17_S1N_EEENS5_IJS1N_SD_EEEEEEENS4_39AutoVectorizingCopyWithAssumedAlignmentILi128EEENS4_14SM90_TMA_STOREES27_S29_S29_EEEvvEEEEvNT_6ParamsE,"a",@progbits
	.sectionflags	@""
	.align	4
.nv.constant0._ZN7cutlass13device_kernelINS_4gemm6kernel13GemmUniversalIN4cute5tupleIJiiiiEEENS1_10collective13CollectiveMmaINS1_35MainloopSm100TmaUmmaWarpSpecializedILi6ELi2ELi4ENS5_IJNS4_1CILi2EEENSA_ILi4EEENSA_ILi1EEEEEEEENS5_IJNSA_ILi128EEESG_NSA_ILi64EEEEEEfNS5_IJlSD_lEEEfSJ_NS4_8TiledMMAINS4_8MMA_AtomIJNS4_23SM100_MMA_TF32_2x1SM_SSINS_10tfloat32_tESN_fLi128ELi128ELNS4_4UMMA5MajorE0ELSP_0ELNSO_7ScaleInE0ELSQ_0EEEEEENS4_6LayoutINS5_IJSD_SD_SD_EEENS5_IJNSA_ILi0EEESV_SV_EEEEENS5_IJNS4_10UnderscoreESY_SY_EEEEENS4_28SM100_TMA_2SM_LOAD_MULTICASTENS4_14ComposedLayoutINS4_7SwizzleILi3ELi4ELi3EEENS4_18smem_ptr_flag_bitsILi32EEENST_INS5_IJNSA_ILi8EEENSA_ILi32EEEEEENS5_IJS18_SD_EEEEEEEvNS4_8identityENS4_18SM100_TMA_2SM_LOADES1C_vS1D_EENS_8epilogue10collective18CollectiveEpilogueINS1G_23Sm100TmaWarpSpecializedILi4ELi2ELi16ELb1ELb0EEEJNS5_IJSH_SG_SH_EEENS5_IJNST_ISH_SD_EENST_INS5_IJNSA_ILi16EEESB_EEENS5_IJSD_SH_EEEEEEEEfSJ_fSJ_NS1G_6fusion15FusionCallbacksIS1K_NS1S_17LinearCombinationIffffLNS_15FloatRoundStyleE2EEES1L_S1R_JEEENS4_5SM1004TMEM4LOAD26SM100_TMEM_LOAD_32dp32b16xENS4_13SM90_TMA_LOADENS12_INS13_ILi2ELi4ELi3EEES16_NST_INS5_IJS17_S1N_EEENS5_IJS1N_SD_EEEEEEENS4_39AutoVectorizingCopyWithAssumedAlignmentILi128EEENS4_14SM90_TMA_STOREES27_S29_S29_EEEvvEEEEvNT_6ParamsE:
	.zero		2944


//--------------------- SYMBOLS --------------------------

	.type		.nv.reservedSmem.offset0,@object
	.size		.nv.reservedSmem.offset0,0x4
	.type		.nv.reservedSmem.cap,@object
	.size		.nv.reservedSmem.cap,0x4
	.type		__assertfail,@function
